	.target	sm_90a

	.elftype	@"ET_EXEC"


//--------------------- .note.nv.tkinfo           --------------------------
	.section	.note.nv.tkinfo,"",@"SHT_NOTE"
	.sectionflags	@"SHF_NOTE_NV_TKINFO"
	.tkinfo
        /*0018*/ 	.word	0x00000002
        /*0030*/ 	.string	""
        /*0030*/ 	.string	"ptxas"
        /*0030*/ 	.string	"Cuda compilation tools, release 13.0, V13.0.88"
        /*0030*/ 	.string	"Build cuda_13.0.r13.0/compiler.36424714_0"
        /*0030*/ 	.string	"-arch sm_90a -m 64 "



//--------------------- .note.nv.cuinfo           --------------------------
	.section	.note.nv.cuinfo,"",@"SHT_NOTE"
	.sectionflags	@"SHF_NOTE_NV_CUINFO"
        /*0018*/ 	.short	0x0002
        /*001a*/ 	.short	0x005a
        /*001c*/ 	.short	0x0082
	.zero		2


//--------------------- .nv.info                  --------------------------
	.section	.nv.info,"",@"SHT_CUDA_INFO"
	.align	4


	//----- nvinfo : EIATTR_REGCOUNT
	.align		4
        /*0000*/ 	.byte	0x04, 0x2f
        /*0002*/ 	.short	(.L_12 - .L_11)
	.align		4
.L_11:
        /*0004*/ 	.word	index@(_ZN7cutlass13device_kernelINS_4gemm6kernel13GemmUniversalIN4cute5tupleIJiiiiEEENS1_10collective13CollectiveMmaINS1_37MainloopSm90TmaGmmaWarpSpecializedFP8ILi14ENS5_IJNS4_1CILi1EEENSA_ILi8EEESB_EEENS1_35KernelTmaWarpSpecializedCooperativeEEENS5_IJNSA_ILi128EEESG_NSA_ILi64EEEEEENS_12float_e4m3_tENS5_IJlSB_lEEESJ_SK_NS4_8TiledMMAINS4_8MMA_AtomIJNS4_4SM904GMMA31MMA_64x128x32_F32E4M3E4M3_SS_TNILNSO_7ScaleInE1ELSQ_1EEEEEENS4_6LayoutINS5_IJNSA_ILi2EEESB_SB_EEENS5_IJSB_NSA_ILi0EEESW_EEEEENS5_IJNS4_10UnderscoreESZ_SZ_EEEEENS4_23SM90_TMA_LOAD_MULTICASTENS4_14ComposedLayoutINS4_7SwizzleILi2ELi4ELi3EEENS4_18smem_ptr_flag_bitsILi8EEENST_INS5_IJSC_SH_EEENS5_IJSH_SB_EEEEEEEvNS4_8identityENS4_13SM90_TMA_LOADES1B_vS1C_EENS_8epilogue10collective6detail29Sm90TmaWarpSpecializedAdapterINS1G_15DefaultEpilogueISJ_SK_SK_NS1F_6thread17LinearCombinationISJ_Li1EffLNS1K_9ScaleType4KindE0ELNS_15FloatRoundStyleE2ESJ_EENS1_15EpilogueDefaultEEEEEvvEEEEvNT_6ParamsE)
        /*0008*/ 	.word	0x000000a8


	//----- nvinfo : EIATTR_FRAME_SIZE
	.align		4
.L_12:
        /*000c*/ 	.byte	0x04, 0x11
        /*000e*/ 	.short	(.L_14 - .L_13)
	.align		4
.L_13:
        /*0010*/ 	.word	index@(_ZN7cutlass13device_kernelINS_4gemm6kernel13GemmUniversalIN4cute5tupleIJiiiiEEENS1_10collective13CollectiveMmaINS1_37MainloopSm90TmaGmmaWarpSpecializedFP8ILi14ENS5_IJNS4_1CILi1EEENSA_ILi8EEESB_EEENS1_35KernelTmaWarpSpecializedCooperativeEEENS5_IJNSA_ILi128EEESG_NSA_ILi64EEEEEENS_12float_e4m3_tENS5_IJlSB_lEEESJ_SK_NS4_8TiledMMAINS4_8MMA_AtomIJNS4_4SM904GMMA31MMA_64x128x32_F32E4M3E4M3_SS_TNILNSO_7ScaleInE1ELSQ_1EEEEEENS4_6LayoutINS5_IJNSA_ILi2EEESB_SB_EEENS5_IJSB_NSA_ILi0EEESW_EEEEENS5_IJNS4_10UnderscoreESZ_SZ_EEEEENS4_23SM90_TMA_LOAD_MULTICASTENS4_14ComposedLayoutINS4_7SwizzleILi2ELi4ELi3EEENS4_18smem_ptr_flag_bitsILi8EEENST_INS5_IJSC_SH_EEENS5_IJSH_SB_EEEEEEEvNS4_8identityENS4_13SM90_TMA_LOADES1B_vS1C_EENS_8epilogue10collective6detail29Sm90TmaWarpSpecializedAdapterINS1G_15DefaultEpilogueISJ_SK_SK_NS1F_6thread17LinearCombinationISJ_Li1EffLNS1K_9ScaleType4KindE0ELNS_15FloatRoundStyleE2ESJ_EENS1_15EpilogueDefaultEEEEEvvEEEEvNT_6ParamsE)
        /*0014*/ 	.word	0x00000000


	//----- nvinfo : EIATTR_MIN_STACK_SIZE
	.align		4
.L_14:
        /*0018*/ 	.byte	0x04, 0x12
        /*001a*/ 	.short	(.L_16 - .L_15)
	.align		4
.L_15:
        /*001c*/ 	.word	index@(_ZN7cutlass13device_kernelINS_4gemm6kernel13GemmUniversalIN4cute5tupleIJiiiiEEENS1_10collective13CollectiveMmaINS1_37MainloopSm90TmaGmmaWarpSpecializedFP8ILi14ENS5_IJNS4_1CILi1EEENSA_ILi8EEESB_EEENS1_35KernelTmaWarpSpecializedCooperativeEEENS5_IJNSA_ILi128EEESG_NSA_ILi64EEEEEENS_12float_e4m3_tENS5_IJlSB_lEEESJ_SK_NS4_8TiledMMAINS4_8MMA_AtomIJNS4_4SM904GMMA31MMA_64x128x32_F32E4M3E4M3_SS_TNILNSO_7ScaleInE1ELSQ_1EEEEEENS4_6LayoutINS5_IJNSA_ILi2EEESB_SB_EEENS5_IJSB_NSA_ILi0EEESW_EEEEENS5_IJNS4_10UnderscoreESZ_SZ_EEEEENS4_23SM90_TMA_LOAD_MULTICASTENS4_14ComposedLayoutINS4_7SwizzleILi2ELi4ELi3EEENS4_18smem_ptr_flag_bitsILi8EEENST_INS5_IJSC_SH_EEENS5_IJSH_SB_EEEEEEEvNS4_8identityENS4_13SM90_TMA_LOADES1B_vS1C_EENS_8epilogue10collective6detail29Sm90TmaWarpSpecializedAdapterINS1G_15DefaultEpilogueISJ_SK_SK_NS1F_6thread17LinearCombinationISJ_Li1EffLNS1K_9ScaleType4KindE0ELNS_15FloatRoundStyleE2ESJ_EENS1_15EpilogueDefaultEEEEEvvEEEEvNT_6ParamsE)
        /*0020*/ 	.word	0x00000000
.L_16:


//--------------------- .nv.compat                --------------------------
	.section	.nv.compat,"",@"SHT_CUDA_COMPAT_INFO"
	.align	4
        /*0000*/ 	.byte	0x02, 0x09, 0x01, 0x00, 0x02, 0x02, 0x04, 0x00, 0x02, 0x05, 0x05, 0x00, 0x03, 0x07, 0x01, 0x01
        /*0010*/ 	.byte	0x02, 0x03, 0x01, 0x00, 0x02, 0x06, 0x01, 0x00, 0x04, 0x0b, 0x08, 0x00, 0x00, 0x00, 0x00, 0x00
        /*0020*/ 	.byte	0x00, 0x00, 0x00, 0x00


//--------------------- .nv.info._ZN7cutlass13device_kernelINS_4gemm6kernel13GemmUniversalIN4cute5tupleIJiiiiEEENS1_10collective13CollectiveMmaINS1_37MainloopSm90TmaGmmaWarpSpecializedFP8ILi14ENS5_IJNS4_1CILi1EEENSA_ILi8EEESB_EEENS1_35KernelTmaWarpSpecializedCooperativeEEENS5_IJNSA_ILi128EEESG_NSA_ILi64EEEEEENS_12float_e4m3_tENS5_IJlSB_lEEESJ_SK_NS4_8TiledMMAINS4_8MMA_AtomIJNS4_4SM904GMMA31MMA_64x128x32_F32E4M3E4M3_SS_TNILNSO_7ScaleInE1ELSQ_1EEEEEENS4_6LayoutINS5_IJNSA_ILi2EEESB_SB_EEENS5_IJSB_NSA_ILi0EEESW_EEEEENS5_IJNS4_10UnderscoreESZ_SZ_EEEEENS4_23SM90_TMA_LOAD_MULTICASTENS4_14ComposedLayoutINS4_7SwizzleILi2ELi4ELi3EEENS4_18smem_ptr_flag_bitsILi8EEENST_INS5_IJSC_SH_EEENS5_IJSH_SB_EEEEEEEvNS4_8identityENS4_13SM90_TMA_LOADES1B_vS1C_EENS_8epilogue10collective6detail29Sm90TmaWarpSpecializedAdapterINS1G_15DefaultEpilogueISJ_SK_SK_NS1F_6thread17LinearCombinationISJ_Li1EffLNS1K_9ScaleType4KindE0ELNS_15FloatRoundStyleE2ESJ_EENS1_15EpilogueDefaultEEEEEvvEEEEvNT_6ParamsE --------------------------
	.section	.nv.info._ZN7cutlass13device_kernelINS_4gemm6kernel13GemmUniversalIN4cute5tupleIJiiiiEEENS1_10collective13CollectiveMmaINS1_37MainloopSm90TmaGmmaWarpSpecializedFP8ILi14ENS5_IJNS4_1CILi1EEENSA_ILi8EEESB_EEENS1_35KernelTmaWarpSpecializedCooperativeEEENS5_IJNSA_ILi128EEESG_NSA_ILi64EEEEEENS_12float_e4m3_tENS5_IJlSB_lEEESJ_SK_NS4_8TiledMMAINS4_8MMA_AtomIJNS4_4SM904GMMA31MMA_64x128x32_F32E4M3E4M3_SS_TNILNSO_7ScaleInE1ELSQ_1EEEEEENS4_6LayoutINS5_IJNSA_ILi2EEESB_SB_EEENS5_IJSB_NSA_ILi0EEESW_EEEEENS5_IJNS4_10UnderscoreESZ_SZ_EEEEENS4_23SM90_TMA_LOAD_MULTICASTENS4_14ComposedLayoutINS4_7SwizzleILi2ELi4ELi3EEENS4_18smem_ptr_flag_bitsILi8EEENST_INS5_IJSC_SH_EEENS5_IJSH_SB_EEEEEEEvNS4_8identityENS4_13SM90_TMA_LOADES1B_vS1C_EENS_8epilogue10collective6detail29Sm90TmaWarpSpecializedAdapterINS1G_15DefaultEpilogueISJ_SK_SK_NS1F_6thread17LinearCombinationISJ_Li1EffLNS1K_9ScaleType4KindE0ELNS_15FloatRoundStyleE2ESJ_EENS1_15EpilogueDefaultEEEEEvvEEEEvNT_6ParamsE,"",@"SHT_CUDA_INFO"
	.sectionflags	@""
	.align	4


	//----- nvinfo : EIATTR_CUDA_API_VERSION
	.align		4
        /*0000*/ 	.byte	0x04, 0x37
        /*0002*/ 	.short	(.L_18 - .L_17)
.L_17:
        /*0004*/ 	.word	0x00000082


	//----- nvinfo : EIATTR_KPARAM_INFO
	.align		4
.L_18:
        /*0008*/ 	.byte	0x04, 0x17
        /*000a*/ 	.short	(.L_20 - .L_19)
.L_19:
        /*000c*/ 	.word	0x00000000
        /*0010*/ 	.short	0x0000
        /*0012*/ 	.short	0x0070
        /*0014*/ 	.byte	0x00, 0xf0, 0x01, 0x10


	//----- nvinfo : EIATTR_SPARSE_MMA_MASK
	.align		4
.L_20:
        /*0018*/ 	.byte	0x03, 0x50
        /*001a*/ 	.short	0x0000


	//----- nvinfo : EIATTR_MAXREG_COUNT
	.align		4
        /*001c*/ 	.byte	0x03, 0x1b
        /*001e*/ 	.short	0x00a8


	//----- nvinfo : EIATTR_NUM_BARRIERS
	.align		4
        /*0020*/ 	.byte	0x02, 0x4c
        /*0022*/ 	.byte	0x01
	.zero		1


	//----- nvinfo : EIATTR_MERCURY_ISA_VERSION
	.align		4
        /*0024*/ 	.byte	0x03, 0x5f
        /*0026*/ 	.short	0x0101


	//----- nvinfo : EIATTR_INT_WARP_WIDE_INSTR_OFFSETS
	.align		4
        /*0028*/ 	.byte	0x04, 0x31
        /*002a*/ 	.short	(.L_22 - .L_21)


	//   ....[0]....
.L_21:
        /*002c*/ 	.word	0x000005b0


	//   ....[1]....
        /*0030*/ 	.word	0x000005d0


	//   ....[2]....
        /*0034*/ 	.word	0x000007a0


	//----- nvinfo : EIATTR_COOP_GROUP_MASK_REGIDS
	.align		4
.L_22:
        /*0038*/ 	.byte	0x04, 0x29
        /*003a*/ 	.short	(.L_24 - .L_23)


	//   ....[0]....
.L_23:
        /*003c*/ 	.word	0xffffffff


	//   ....[1]....
        /*0040*/ 	.word	0xffffffff


	//   ....[2]....
        /*0044*/ 	.word	0xffffffff


	//   ....[3]....
        /*0048*/ 	.word	0xffffffff


	//   ....[4]....
        /*004c*/ 	.word	0xffffffff


	//   ....[5]....
        /*0050*/ 	.word	0xffffffff


	//----- nvinfo : EIATTR_COOP_GROUP_INSTR_OFFSETS
	.align		4
.L_24:
        /*0054*/ 	.byte	0x04, 0x28
        /*0056*/ 	.short	(.L_26 - .L_25)


	//   ....[0]....
.L_25:
        /*0058*/ 	.word	0x00000060


	//   ....[1]....
        /*005c*/ 	.word	0x00000070


	//   ....[2]....
        /*0060*/ 	.word	0x00000130


	//   ....[3]....
        /*0064*/ 	.word	0x00000430


	//   ....[4]....
        /*0068*/ 	.word	0x000008e0


	//   ....[5]....
        /*006c*/ 	.word	0x00001360


	//----- nvinfo : EIATTR_REG_RECONFIG
	.align		4
.L_26:
        /*0070*/ 	.byte	0x01, 0x54
	.zero		2


	//----- nvinfo : EIATTR_MBARRIER_INSTR_OFFSETS
	.align		4
        /*0074*/ 	.byte	0x04, 0x39
        /*0076*/ 	.short	(.L_28 - .L_27)


	//   ....[0]....
.L_27:
        /*0078*/ 	.word	0x00000250
        /*007c*/ 	.word	0x000000ff
        /*0080*/ 	.word	0x00000000
        /*0084*/ 	.short	0x0100
        /*0086*/ 	.byte	0x08
	.zero		1


	//   ....[1]....
        /*0088*/ 	.word	0x00000260
        /*008c*/ 	.word	0x000000ff
        /*0090*/ 	.word	0x00000070
        /*0094*/ 	.short	0x0100
        /*0096*/ 	.byte	0x08
	.zero		1


	//   ....[2]....
        /*0098*/ 	.word	0x00000270
        /*009c*/ 	.word	0x000000ff
        /*00a0*/ 	.word	0x00000008
        /*00a4*/ 	.short	0x0100
        /*00a6*/ 	.byte	0x08
	.zero		1


	//   ....[3]....
        /*00a8*/ 	.word	0x00000280
        /*00ac*/ 	.word	0x000000ff
        /*00b0*/ 	.word	0x00000078
        /*00b4*/ 	.short	0x0100
        /*00b6*/ 	.byte	0x08
	.zero		1


	//   ....[4]....
        /*00b8*/ 	.word	0x00000290
        /*00bc*/ 	.word	0x000000ff
        /*00c0*/ 	.word	0x00000010
        /*00c4*/ 	.short	0x0100
        /*00c6*/ 	.byte	0x08
	.zero		1


	//   ....[5]....
        /*00c8*/ 	.word	0x000002a0
        /*00cc*/ 	.word	0x000000ff
        /*00d0*/ 	.word	0x00000080
        /*00d4*/ 	.short	0x0100
        /*00d6*/ 	.byte	0x08
	.zero		1


	//   ....[6]....
        /*00d8*/ 	.word	0x000002b0
        /*00dc*/ 	.word	0x000000ff
        /*00e0*/ 	.word	0x00000018
        /*00e4*/ 	.short	0x0100
        /*00e6*/ 	.byte	0x08
	.zero		1


	//   ....[7]....
        /*00e8*/ 	.word	0x000002c0
        /*00ec*/ 	.word	0x000000ff
        /*00f0*/ 	.word	0x00000088
        /*00f4*/ 	.short	0x0100
        /*00f6*/ 	.byte	0x08
	.zero		1


	//   ....[8]....
        /*00f8*/ 	.word	0x000002d0
        /*00fc*/ 	.word	0x000000ff
        /*0100*/ 	.word	0x00000020
        /*0104*/ 	.short	0x0100
        /*0106*/ 	.byte	0x08
	.zero		1


	//   ....[9]....
        /*0108*/ 	.word	0x000002e0
        /*010c*/ 	.word	0x000000ff
        /*0110*/ 	.word	0x00000090
        /*0114*/ 	.short	0x0100
        /*0116*/ 	.byte	0x08
	.zero		1


	//   ....[10]....
        /*0118*/ 	.word	0x000002f0
        /*011c*/ 	.word	0x000000ff
        /*0120*/ 	.word	0x00000028
        /*0124*/ 	.short	0x0100
        /*0126*/ 	.byte	0x08
	.zero		1


	//   ....[11]....
        /*0128*/ 	.word	0x00000300
        /*012c*/ 	.word	0x000000ff
        /*0130*/ 	.word	0x00000098
        /*0134*/ 	.short	0x0100
        /*0136*/ 	.byte	0x08
	.zero		1


	//   ....[12]....
        /*0138*/ 	.word	0x00000310
        /*013c*/ 	.word	0x000000ff
        /*0140*/ 	.word	0x00000030
        /*0144*/ 	.short	0x0100
        /*0146*/ 	.byte	0x08
	.zero		1


	//   ....[13]....
        /*0148*/ 	.word	0x00000320
        /*014c*/ 	.word	0x000000ff
        /*0150*/ 	.word	0x000000a0
        /*0154*/ 	.short	0x0100
        /*0156*/ 	.byte	0x08
	.zero		1


	//   ....[14]....
        /*0158*/ 	.word	0x00000330
        /*015c*/ 	.word	0x000000ff
        /*0160*/ 	.word	0x00000038
        /*0164*/ 	.short	0x0100
        /*0166*/ 	.byte	0x08
	.zero		1


	//   ....[15]....
        /*0168*/ 	.word	0x00000340
        /*016c*/ 	.word	0x000000ff
        /*0170*/ 	.word	0x000000a8
        /*0174*/ 	.short	0x0100
        /*0176*/ 	.byte	0x08
	.zero		1


	//   ....[16]....
        /*0178*/ 	.word	0x00000350
        /*017c*/ 	.word	0x000000ff
        /*0180*/ 	.word	0x00000040
        /*0184*/ 	.short	0x0100
        /*0186*/ 	.byte	0x08
	.zero		1


	//   ....[17]....
        /*0188*/ 	.word	0x00000360
        /*018c*/ 	.word	0x000000ff
        /*0190*/ 	.word	0x000000b0
        /*0194*/ 	.short	0x0100
        /*0196*/ 	.byte	0x08
	.zero		1


	//   ....[18]....
        /*0198*/ 	.word	0x00000370
        /*019c*/ 	.word	0x000000ff
        /*01a0*/ 	.word	0x00000048
        /*01a4*/ 	.short	0x0100
        /*01a6*/ 	.byte	0x08
	.zero		1


	//   ....[19]....
        /*01a8*/ 	.word	0x00000380
        /*01ac*/ 	.word	0x000000ff
        /*01b0*/ 	.word	0x000000b8
        /*01b4*/ 	.short	0x0100
        /*01b6*/ 	.byte	0x08
	.zero		1


	//   ....[20]....
        /*01b8*/ 	.word	0x00000390
        /*01bc*/ 	.word	0x000000ff
        /*01c0*/ 	.word	0x00000050
        /*01c4*/ 	.short	0x0100
        /*01c6*/ 	.byte	0x08
	.zero		1


	//   ....[21]....
        /*01c8*/ 	.word	0x000003a0
        /*01cc*/ 	.word	0x000000ff
        /*01d0*/ 	.word	0x000000c0
        /*01d4*/ 	.short	0x0100
        /*01d6*/ 	.byte	0x08
	.zero		1


	//   ....[22]....
        /*01d8*/ 	.word	0x000003b0
        /*01dc*/ 	.word	0x000000ff
        /*01e0*/ 	.word	0x00000058
        /*01e4*/ 	.short	0x0100
        /*01e6*/ 	.byte	0x08
	.zero		1


	//   ....[23]....
        /*01e8*/ 	.word	0x000003c0
        /*01ec*/ 	.word	0x000000ff
        /*01f0*/ 	.word	0x000000c8
        /*01f4*/ 	.short	0x0100
        /*01f6*/ 	.byte	0x08
	.zero		1


	//   ....[24]....
        /*01f8*/ 	.word	0x000003d0
        /*01fc*/ 	.word	0x000000ff
        /*0200*/ 	.word	0x00000060
        /*0204*/ 	.short	0x0100
        /*0206*/ 	.byte	0x08
	.zero		1


	//   ....[25]....
        /*0208*/ 	.word	0x000003e0
        /*020c*/ 	.word	0x000000ff
        /*0210*/ 	.word	0x000000d0
        /*0214*/ 	.short	0x0100
        /*0216*/ 	.byte	0x08
	.zero		1


	//   ....[26]....
        /*0218*/ 	.word	0x000003f0
        /*021c*/ 	.word	0x000000ff
        /*0220*/ 	.word	0x00000068
        /*0224*/ 	.short	0x0100
        /*0226*/ 	.byte	0x08
	.zero		1


	//   ....[27]....
        /*0228*/ 	.word	0x00000400
        /*022c*/ 	.word	0x000000ff
        /*0230*/ 	.word	0x000000d8
        /*0234*/ 	.short	0x0100
        /*0236*/ 	.byte	0x08
	.zero		1


	//   ....[28]....
        /*0238*/ 	.word	0x00000840
        /*023c*/ 	.word	0x000000ff
        /*0240*/ 	.word	0x000000f0
        /*0244*/ 	.short	0x0100
        /*0246*/ 	.byte	0x06
	.zero		1


	//   ....[29]....
        /*0248*/ 	.word	0x00000890
        /*024c*/ 	.word	0x000000ff
        /*0250*/ 	.word	0x000000f8
        /*0254*/ 	.short	0x0100
        /*0256*/ 	.byte	0x06
	.zero		1


	//   ....[30]....
        /*0258*/ 	.word	0x00001880
        /*025c*/ 	.word	0x000000ff
        /*0260*/ 	.word	0x00000000
        /*0264*/ 	.short	0x010a
        /*0266*/ 	.byte	0x06
	.zero		1


	//   ....[31]....
        /*0268*/ 	.word	0x000018c0
        /*026c*/ 	.word	0x000000ff
        /*0270*/ 	.word	0x00000000
        /*0274*/ 	.short	0x010a
        /*0276*/ 	.byte	0x06
	.zero		1


	//   ....[32]....
        /*0278*/ 	.word	0x000021e0
        /*027c*/ 	.word	0x000000ff
        /*0280*/ 	.word	0x00000000
        /*0284*/ 	.short	0x010a
        /*0286*/ 	.byte	0x0c
	.zero		1


	//   ....[33]....
        /*0288*/ 	.word	0x00002220
        /*028c*/ 	.word	0x000000ff
        /*0290*/ 	.word	0x00000000
        /*0294*/ 	.short	0x010a
        /*0296*/ 	.byte	0x0c
	.zero		1


	//   ....[34]....
        /*0298*/ 	.word	0x00002850
        /*029c*/ 	.word	0x0000008e
        /*02a0*/ 	.word	0x00000000
        /*02a4*/ 	.short	0x0101
        /*02a6*/ 	.byte	0x3f
	.zero		1


	//   ....[35]....
        /*02a8*/ 	.word	0x00002ee0
        /*02ac*/ 	.word	0x0000000b
        /*02b0*/ 	.word	0x00000000
        /*02b4*/ 	.short	0x0101
        /*02b6*/ 	.byte	0x3f
	.zero		1


	//   ....[36]....
        /*02b8*/ 	.word	0x000087e0
        /*02bc*/ 	.word	0x00000014
        /*02c0*/ 	.word	0x00000070
        /*02c4*/ 	.short	0x010a
        /*02c6*/ 	.byte	0x3f
	.zero		1


	//   ....[37]....
        /*02c8*/ 	.word	0x00008b80
        /*02cc*/ 	.word	0x00000008
        /*02d0*/ 	.word	0x000000f8
        /*02d4*/ 	.short	0x0101
        /*02d6*/ 	.byte	0x3f
	.zero		1


	//   ....[38]....
        /*02d8*/ 	.word	0x00009280
        /*02dc*/ 	.word	0x00000006
        /*02e0*/ 	.word	0x00000000
        /*02e4*/ 	.short	0x010a
        /*02e6*/ 	.byte	0x3f
	.zero		1


	//   ....[39]....
        /*02e8*/ 	.word	0x00009300
        /*02ec*/ 	.word	0x00000007
        /*02f0*/ 	.word	0x00000000
        /*02f4*/ 	.short	0x010a
        /*02f6*/ 	.byte	0x3f
	.zero		1


	//   ....[40]....
        /*02f8*/ 	.word	0x00009390
        /*02fc*/ 	.word	0x00000006
        /*0300*/ 	.word	0x00000000
        /*0304*/ 	.short	0x010a
        /*0306*/ 	.byte	0x3f
	.zero		1


	//   ....[41]....
        /*0308*/ 	.word	0x00009420
        /*030c*/ 	.word	0x00000009
        /*0310*/ 	.word	0x00000000
        /*0314*/ 	.short	0x010a
        /*0316*/ 	.byte	0x3f
	.zero		1


	//   ....[42]....
        /*0318*/ 	.word	0x000094b0
        /*031c*/ 	.word	0x00000006
        /*0320*/ 	.word	0x00000000
        /*0324*/ 	.short	0x010a
        /*0326*/ 	.byte	0x3f
	.zero		1


	//   ....[43]....
        /*0328*/ 	.word	0x00009540
        /*032c*/ 	.word	0x00000009
        /*0330*/ 	.word	0x00000000
        /*0334*/ 	.short	0x010a
        /*0336*/ 	.byte	0x3f
	.zero		1


	//   ....[44]....
        /*0338*/ 	.word	0x000095d0
        /*033c*/ 	.word	0x00000006
        /*0340*/ 	.word	0x00000000
        /*0344*/ 	.short	0x010a
        /*0346*/ 	.byte	0x3f
	.zero		1


	//   ....[45]....
        /*0348*/ 	.word	0x00009660
        /*034c*/ 	.word	0x00000009
        /*0350*/ 	.word	0x00000000
        /*0354*/ 	.short	0x010a
        /*0356*/ 	.byte	0x3f
	.zero		1


	//   ....[46]....
        /*0358*/ 	.word	0x000096f0
        /*035c*/ 	.word	0x00000006
        /*0360*/ 	.word	0x00000000
        /*0364*/ 	.short	0x010a
        /*0366*/ 	.byte	0x3f
	.zero		1


	//   ....[47]....
        /*0368*/ 	.word	0x00009780
        /*036c*/ 	.word	0x00000009
        /*0370*/ 	.word	0x00000000
        /*0374*/ 	.short	0x010a
        /*0376*/ 	.byte	0x3f
	.zero		1


	//   ....[48]....
        /*0378*/ 	.word	0x00009810
        /*037c*/ 	.word	0x00000006
        /*0380*/ 	.word	0x00000000
        /*0384*/ 	.short	0x010a
        /*0386*/ 	.byte	0x3f
	.zero		1


	//   ....[49]....
        /*0388*/ 	.word	0x000098a0
        /*038c*/ 	.word	0x00000009
        /*0390*/ 	.word	0x00000000
        /*0394*/ 	.short	0x010a
        /*0396*/ 	.byte	0x3f
	.zero		1


	//   ....[50]....
        /*0398*/ 	.word	0x00009930
        /*039c*/ 	.word	0x00000006
        /*03a0*/ 	.word	0x00000000
        /*03a4*/ 	.short	0x010a
        /*03a6*/ 	.byte	0x3f
	.zero		1


	//   ....[51]....
        /*03a8*/ 	.word	0x000099c0
        /*03ac*/ 	.word	0x00000003
        /*03b0*/ 	.word	0x00000000
        /*03b4*/ 	.short	0x010a
        /*03b6*/ 	.byte	0x3f
	.zero		1


	//   ....[52]....
        /*03b8*/ 	.word	0x00009a30
        /*03bc*/ 	.word	0x0000000c
        /*03c0*/ 	.word	0x00000000
        /*03c4*/ 	.short	0x010a
        /*03c6*/ 	.byte	0x3f
	.zero		1


	//   ....[53]....
        /*03c8*/ 	.word	0x00009a90
        /*03cc*/ 	.word	0x0000008e
        /*03d0*/ 	.word	0x00000000
        /*03d4*/ 	.short	0x010a
        /*03d6*/ 	.byte	0x3f
	.zero		1


	//   ....[54]....
        /*03d8*/ 	.word	0x00009b60
        /*03dc*/ 	.word	0x00000014
        /*03e0*/ 	.word	0x00000070
        /*03e4*/ 	.short	0x010a
        /*03e6*/ 	.byte	0x3f
	.zero		1


	//   ....[55]....
        /*03e8*/ 	.word	0x00009c30
        /*03ec*/ 	.word	0x00000006
        /*03f0*/ 	.word	0x00000000
        /*03f4*/ 	.short	0x010a
        /*03f6*/ 	.byte	0x3f
	.zero		1


	//   ....[56]....
        /*03f8*/ 	.word	0x00009c80
        /*03fc*/ 	.word	0x00000007
        /*0400*/ 	.word	0x00000000
        /*0404*/ 	.short	0x010a
        /*0406*/ 	.byte	0x3f
	.zero		1


	//   ....[57]....
        /*0408*/ 	.word	0x00009cd0
        /*040c*/ 	.word	0x00000006
        /*0410*/ 	.word	0x00000000
        /*0414*/ 	.short	0x010a
        /*0416*/ 	.byte	0x3f
	.zero		1


	//   ....[58]....
        /*0418*/ 	.word	0x00009d20
        /*041c*/ 	.word	0x00000009
        /*0420*/ 	.word	0x00000000
        /*0424*/ 	.short	0x010a
        /*0426*/ 	.byte	0x3f
	.zero		1


	//   ....[59]....
        /*0428*/ 	.word	0x00009d70
        /*042c*/ 	.word	0x00000006
        /*0430*/ 	.word	0x00000000
        /*0434*/ 	.short	0x010a
        /*0436*/ 	.byte	0x3f
	.zero		1


	//   ....[60]....
        /*0438*/ 	.word	0x00009dc0
        /*043c*/ 	.word	0x00000009
        /*0440*/ 	.word	0x00000000
        /*0444*/ 	.short	0x010a
        /*0446*/ 	.byte	0x3f
	.zero		1


	//   ....[61]....
        /*0448*/ 	.word	0x00009e10
        /*044c*/ 	.word	0x00000006
        /*0450*/ 	.word	0x00000000
        /*0454*/ 	.short	0x010a
        /*0456*/ 	.byte	0x3f
	.zero		1


	//   ....[62]....
        /*0458*/ 	.word	0x00009e60
        /*045c*/ 	.word	0x00000009
        /*0460*/ 	.word	0x00000000
        /*0464*/ 	.short	0x010a
        /*0466*/ 	.byte	0x3f
	.zero		1


	//   ....[63]....
        /*0468*/ 	.word	0x00009eb0
        /*046c*/ 	.word	0x00000006
        /*0470*/ 	.word	0x00000000
        /*0474*/ 	.short	0x010a
        /*0476*/ 	.byte	0x3f
	.zero		1


	//   ....[64]....
        /*0478*/ 	.word	0x00009f00
        /*047c*/ 	.word	0x00000009
        /*0480*/ 	.word	0x00000000
        /*0484*/ 	.short	0x010a
        /*0486*/ 	.byte	0x3f
	.zero		1


	//   ....[65]....
        /*0488*/ 	.word	0x00009f50
        /*048c*/ 	.word	0x00000006
        /*0490*/ 	.word	0x00000000
        /*0494*/ 	.short	0x010a
        /*0496*/ 	.byte	0x3f
	.zero		1


	//   ....[66]....
        /*0498*/ 	.word	0x00009fa0
        /*049c*/ 	.word	0x00000009
        /*04a0*/ 	.word	0x00000000
        /*04a4*/ 	.short	0x010a
        /*04a6*/ 	.byte	0x3f
	.zero		1


	//   ....[67]....
        /*04a8*/ 	.word	0x00009ff0
        /*04ac*/ 	.word	0x00000006
        /*04b0*/ 	.word	0x00000000
        /*04b4*/ 	.short	0x010a
        /*04b6*/ 	.byte	0x3f
	.zero		1


	//----- nvinfo : EIATTR_NUM_MBARRIERS
	.align		4
.L_28:
        /*04b8*/ 	.byte	0x03, 0x38
        /*04ba*/ 	.short	0x001e


	//----- nvinfo : EIATTR_EXIT_INSTR_OFFSETS
	.align		4
        /*04bc*/ 	.byte	0x04, 0x1c
        /*04be*/ 	.short	(.L_30 - .L_29)


	//   ....[0]....
.L_29:
        /*04c0*/ 	.word	0x00000a40


	//   ....[1]....
        /*04c4*/ 	.word	0x00001230


	//   ....[2]....
        /*04c8*/ 	.word	0x00007f00


	//   ....[3]....
        /*04cc*/ 	.word	0x00008460


	//   ....[4]....
        /*04d0*/ 	.word	0x00009a10


	//----- nvinfo : EIATTR_MAX_THREADS
	.align		4
.L_30:
        /*04d4*/ 	.byte	0x04, 0x05
        /*04d6*/ 	.short	(.L_32 - .L_31)
.L_31:
        /*04d8*/ 	.word	0x00000180
        /*04dc*/ 	.word	0x00000001
        /*04e0*/ 	.word	0x00000001


	//----- nvinfo : EIATTR_CRS_STACK_SIZE
	.align		4
.L_32:
        /*04e4*/ 	.byte	0x04, 0x1e
        /*04e6*/ 	.short	(.L_34 - .L_33)
.L_33:
        /*04e8*/ 	.word	0x00000000


	//----- nvinfo : EIATTR_CBANK_PARAM_SIZE
	.align		4
.L_34:
        /*04ec*/ 	.byte	0x03, 0x19
        /*04ee*/ 	.short	0x0470


	//----- nvinfo : EIATTR_PARAM_CBANK
	.align		4
        /*04f0*/ 	.byte	0x04, 0x0a
        /*04f2*/ 	.short	(.L_36 - .L_35)
	.align		4
.L_35:
        /*04f4*/ 	.word	index@(.nv.constant0._ZN7cutlass13device_kernelINS_4gemm6kernel13GemmUniversalIN4cute5tupleIJiiiiEEENS1_10collective13CollectiveMmaINS1_37MainloopSm90TmaGmmaWarpSpecializedFP8ILi14ENS5_IJNS4_1CILi1EEENSA_ILi8EEESB_EEENS1_35KernelTmaWarpSpecializedCooperativeEEENS5_IJNSA_ILi128EEESG_NSA_ILi64EEEEEENS_12float_e4m3_tENS5_IJlSB_lEEESJ_SK_NS4_8TiledMMAINS4_8MMA_AtomIJNS4_4SM904GMMA31MMA_64x128x32_F32E4M3E4M3_SS_TNILNSO_7ScaleInE1ELSQ_1EEEEEENS4_6LayoutINS5_IJNSA_ILi2EEESB_SB_EEENS5_IJSB_NSA_ILi0EEESW_EEEEENS5_IJNS4_10UnderscoreESZ_SZ_EEEEENS4_23SM90_TMA_LOAD_MULTICASTENS4_14ComposedLayoutINS4_7SwizzleILi2ELi4ELi3EEENS4_18smem_ptr_flag_bitsILi8EEENST_INS5_IJSC_SH_EEENS5_IJSH_SB_EEEEEEEvNS4_8identityENS4_13SM90_TMA_LOADES1B_vS1C_EENS_8epilogue10collective6detail29Sm90TmaWarpSpecializedAdapterINS1G_15DefaultEpilogueISJ_SK_SK_NS1F_6thread17LinearCombinationISJ_Li1EffLNS1K_9ScaleType4KindE0ELNS_15FloatRoundStyleE2ESJ_EENS1_15EpilogueDefaultEEEEEvvEEEEvNT_6ParamsE)
        /*04f8*/ 	.short	0x0210
        /*04fa*/ 	.short	0x0470


	//----- nvinfo : EIATTR_SW_WAR
	.align		4
.L_36:
        /*04fc*/ 	.byte	0x04, 0x36
        /*04fe*/ 	.short	(.L_38 - .L_37)
.L_37:
        /*0500*/ 	.word	0x00000008
.L_38:


//--------------------- .nv.callgraph             --------------------------
	.section	.nv.callgraph,"",@"SHT_CUDA_CALLGRAPH"
	.align	4
	.sectionentsize	8
	.align		4
        /*0000*/ 	.word	0x00000000
	.align		4
        /*0004*/ 	.word	0xffffffff
	.align		4
        /*0008*/ 	.word	0x00000000
	.align		4
        /*000c*/ 	.word	0xfffffffe
	.align		4
        /*0010*/ 	.word	0x00000000
	.align		4
        /*0014*/ 	.word	0xfffffffd
	.align		4
        /*0018*/ 	.word	0x00000000
	.align		4
        /*001c*/ 	.word	0xfffffffc


//--------------------- .nv.constant4             --------------------------
	.section	.nv.constant4,"a",@progbits
	.align	8
	.align		8
.nv.constant4:
        /*0000*/ 	.dword	_ZN40_INTERNAL_02ab3656_4_k_cu_749d6636_333584cuda3std3__45__cpo5beginE
	.align		8
        /*0008*/ 	.dword	_ZN40_INTERNAL_02ab3656_4_k_cu_749d6636_333584cuda3std3__45__cpo3endE
	.align		8
        /*0010*/ 	.dword	_ZN40_INTERNAL_02ab3656_4_k_cu_749d6636_333584cuda3std3__45__cpo6cbeginE
	.align		8
        /*0018*/ 	.dword	_ZN40_INTERNAL_02ab3656_4_k_cu_749d6636_333584cuda3std3__45__cpo4cendE
	.align		8
        /*0020*/ 	.dword	_ZN40_INTERNAL_02ab3656_4_k_cu_749d6636_333584cuda3std3__442_GLOBAL__N__02ab3656_4_k_cu_749d6636_333586ignoreE
	.align		8
        /*0028*/ 	.dword	_ZN40_INTERNAL_02ab3656_4_k_cu_749d6636_333584cuda3std3__419piecewise_constructE
	.align		8
        /*0030*/ 	.dword	_ZN40_INTERNAL_02ab3656_4_k_cu_749d6636_333584cuda3std3__48in_placeE
	.align		8
        /*0038*/ 	.dword	_ZN40_INTERNAL_02ab3656_4_k_cu_749d6636_333584cuda3std6ranges3__45__cpo4swapE
	.align		8
        /*0040*/ 	.dword	_ZN40_INTERNAL_02ab3656_4_k_cu_749d6636_333584cuda3std6ranges3__45__cpo9iter_moveE
	.align		8
        /*0048*/ 	.dword	_ZN40_INTERNAL_02ab3656_4_k_cu_749d6636_333584cute7productE
	.align		8
        /*0050*/ 	.dword	_ZN40_INTERNAL_02ab3656_4_k_cu_749d6636_333584cute1_E


//--------------------- .text._ZN7cutlass13device_kernelINS_4gemm6kernel13GemmUniversalIN4cute5tupleIJiiiiEEENS1_10collective13CollectiveMmaINS1_37MainloopSm90TmaGmmaWarpSpecializedFP8ILi14ENS5_IJNS4_1CILi1EEENSA_ILi8EEESB_EEENS1_35KernelTmaWarpSpecializedCooperativeEEENS5_IJNSA_ILi128EEESG_NSA_ILi64EEEEEENS_12float_e4m3_tENS5_IJlSB_lEEESJ_SK_NS4_8TiledMMAINS4_8MMA_AtomIJNS4_4SM904GMMA31MMA_64x128x32_F32E4M3E4M3_SS_TNILNSO_7ScaleInE1ELSQ_1EEEEEENS4_6LayoutINS5_IJNSA_ILi2EEESB_SB_EEENS5_IJSB_NSA_ILi0EEESW_EEEEENS5_IJNS4_10UnderscoreESZ_SZ_EEEEENS4_23SM90_TMA_LOAD_MULTICASTENS4_14ComposedLayoutINS4_7SwizzleILi2ELi4ELi3EEENS4_18smem_ptr_flag_bitsILi8EEENST_INS5_IJSC_SH_EEENS5_IJSH_SB_EEEEEEEvNS4_8identityENS4_13SM90_TMA_LOADES1B_vS1C_EENS_8epilogue10collective6detail29Sm90TmaWarpSpecializedAdapterINS1G_15DefaultEpilogueISJ_SK_SK_NS1F_6thread17LinearCombinationISJ_Li1EffLNS1K_9ScaleType4KindE0ELNS_15FloatRoundStyleE2ESJ_EENS1_15EpilogueDefaultEEEEEvvEEEEvNT_6ParamsE --------------------------
	.section	.text._ZN7cutlass13device_kernelINS_4gemm6kernel13GemmUniversalIN4cute5tupleIJiiiiEEENS1_10collective13CollectiveMmaINS1_37MainloopSm90TmaGmmaWarpSpecializedFP8ILi14ENS5_IJNS4_1CILi1EEENSA_ILi8EEESB_EEENS1_35KernelTmaWarpSpecializedCooperativeEEENS5_IJNSA_ILi128EEESG_NSA_ILi64EEEEEENS_12float_e4m3_tENS5_IJlSB_lEEESJ_SK_NS4_8TiledMMAINS4_8MMA_AtomIJNS4_4SM904GMMA31MMA_64x128x32_F32E4M3E4M3_SS_TNILNSO_7ScaleInE1ELSQ_1EEEEEENS4_6LayoutINS5_IJNSA_ILi2EEESB_SB_EEENS5_IJSB_NSA_ILi0EEESW_EEEEENS5_IJNS4_10UnderscoreESZ_SZ_EEEEENS4_23SM90_TMA_LOAD_MULTICASTENS4_14ComposedLayoutINS4_7SwizzleILi2ELi4ELi3EEENS4_18smem_ptr_flag_bitsILi8EEENST_INS5_IJSC_SH_EEENS5_IJSH_SB_EEEEEEEvNS4_8identityENS4_13SM90_TMA_LOADES1B_vS1C_EENS_8epilogue10collective6detail29Sm90TmaWarpSpecializedAdapterINS1G_15DefaultEpilogueISJ_SK_SK_NS1F_6thread17LinearCombinationISJ_Li1EffLNS1K_9ScaleType4KindE0ELNS_15FloatRoundStyleE2ESJ_EENS1_15EpilogueDefaultEEEEEvvEEEEvNT_6ParamsE,"ax",@progbits
	.align	128
.text._ZN7cutlass13device_kernelINS_4gemm6kernel13GemmUniversalIN4cute5tupleIJiiiiEEENS1_10collective13CollectiveMmaINS1_37MainloopSm90TmaGmmaWarpSpecializedFP8ILi14ENS5_IJNS4_1CILi1EEENSA_ILi8EEESB_EEENS1_35KernelTmaWarpSpecializedCooperativeEEENS5_IJNSA_ILi128EEESG_NSA_ILi64EEEEEENS_12float_e4m3_tENS5_IJlSB_lEEESJ_SK_NS4_8TiledMMAINS4_8MMA_AtomIJNS4_4SM904GMMA31MMA_64x128x32_F32E4M3E4M3_SS_TNILNSO_7ScaleInE1ELSQ_1EEEEEENS4_6LayoutINS5_IJNSA_ILi2EEESB_SB_EEENS5_IJSB_NSA_ILi0EEESW_EEEEENS5_IJNS4_10UnderscoreESZ_SZ_EEEEENS4_23SM90_TMA_LOAD_MULTICASTENS4_14ComposedLayoutINS4_7SwizzleILi2ELi4ELi3EEENS4_18smem_ptr_flag_bitsILi8EEENST_INS5_IJSC_SH_EEENS5_IJSH_SB_EEEEEEEvNS4_8identityENS4_13SM90_TMA_LOADES1B_vS1C_EENS_8epilogue10collective6detail29Sm90TmaWarpSpecializedAdapterINS1G_15DefaultEpilogueISJ_SK_SK_NS1F_6thread17LinearCombinationISJ_Li1EffLNS1K_9ScaleType4KindE0ELNS_15FloatRoundStyleE2ESJ_EENS1_15EpilogueDefaultEEEEEvvEEEEvNT_6ParamsE:
        .type           _ZN7cutlass13device_kernelINS_4gemm6kernel13GemmUniversalIN4cute5tupleIJiiiiEEENS1_10collective13CollectiveMmaINS1_37MainloopSm90TmaGmmaWarpSpecializedFP8ILi14ENS5_IJNS4_1CILi1EEENSA_ILi8EEESB_EEENS1_35KernelTmaWarpSpecializedCooperativeEEENS5_IJNSA_ILi128EEESG_NSA_ILi64EEEEEENS_12float_e4m3_tENS5_IJlSB_lEEESJ_SK_NS4_8TiledMMAINS4_8MMA_AtomIJNS4_4SM904GMMA31MMA_64x128x32_F32E4M3E4M3_SS_TNILNSO_7ScaleInE1ELSQ_1EEEEEENS4_6LayoutINS5_IJNSA_ILi2EEESB_SB_EEENS5_IJSB_NSA_ILi0EEESW_EEEEENS5_IJNS4_10UnderscoreESZ_SZ_EEEEENS4_23SM90_TMA_LOAD_MULTICASTENS4_14ComposedLayoutINS4_7SwizzleILi2ELi4ELi3EEENS4_18smem_ptr_flag_bitsILi8EEENST_INS5_IJSC_SH_EEENS5_IJSH_SB_EEEEEEEvNS4_8identityENS4_13SM90_TMA_LOADES1B_vS1C_EENS_8epilogue10collective6detail29Sm90TmaWarpSpecializedAdapterINS1G_15DefaultEpilogueISJ_SK_SK_NS1F_6thread17LinearCombinationISJ_Li1EffLNS1K_9ScaleType4KindE0ELNS_15FloatRoundStyleE2ESJ_EENS1_15EpilogueDefaultEEEEEvvEEEEvNT_6ParamsE,@function
        .size           _ZN7cutlass13device_kernelINS_4gemm6kernel13GemmUniversalIN4cute5tupleIJiiiiEEENS1_10collective13CollectiveMmaINS1_37MainloopSm90TmaGmmaWarpSpecializedFP8ILi14ENS5_IJNS4_1CILi1EEENSA_ILi8EEESB_EEENS1_35KernelTmaWarpSpecializedCooperativeEEENS5_IJNSA_ILi128EEESG_NSA_ILi64EEEEEENS_12float_e4m3_tENS5_IJlSB_lEEESJ_SK_NS4_8TiledMMAINS4_8MMA_AtomIJNS4_4SM904GMMA31MMA_64x128x32_F32E4M3E4M3_SS_TNILNSO_7ScaleInE1ELSQ_1EEEEEENS4_6LayoutINS5_IJNSA_ILi2EEESB_SB_EEENS5_IJSB_NSA_ILi0EEESW_EEEEENS5_IJNS4_10UnderscoreESZ_SZ_EEEEENS4_23SM90_TMA_LOAD_MULTICASTENS4_14ComposedLayoutINS4_7SwizzleILi2ELi4ELi3EEENS4_18smem_ptr_flag_bitsILi8EEENST_INS5_IJSC_SH_EEENS5_IJSH_SB_EEEEEEEvNS4_8identityENS4_13SM90_TMA_LOADES1B_vS1C_EENS_8epilogue10collective6detail29Sm90TmaWarpSpecializedAdapterINS1G_15DefaultEpilogueISJ_SK_SK_NS1F_6thread17LinearCombinationISJ_Li1EffLNS1K_9ScaleType4KindE0ELNS_15FloatRoundStyleE2ESJ_EENS1_15EpilogueDefaultEEEEEvvEEEEvNT_6ParamsE,(.L_x_227 - _ZN7cutlass13device_kernelINS_4gemm6kernel13GemmUniversalIN4cute5tupleIJiiiiEEENS1_10collective13CollectiveMmaINS1_37MainloopSm90TmaGmmaWarpSpecializedFP8ILi14ENS5_IJNS4_1CILi1EEENSA_ILi8EEESB_EEENS1_35KernelTmaWarpSpecializedCooperativeEEENS5_IJNSA_ILi128EEESG_NSA_ILi64EEEEEENS_12float_e4m3_tENS5_IJlSB_lEEESJ_SK_NS4_8TiledMMAINS4_8MMA_AtomIJNS4_4SM904GMMA31MMA_64x128x32_F32E4M3E4M3_SS_TNILNSO_7ScaleInE1ELSQ_1EEEEEENS4_6LayoutINS5_IJNSA_ILi2EEESB_SB_EEENS5_IJSB_NSA_ILi0EEESW_EEEEENS5_IJNS4_10UnderscoreESZ_SZ_EEEEENS4_23SM90_TMA_LOAD_MULTICASTENS4_14ComposedLayoutINS4_7SwizzleILi2ELi4ELi3EEENS4_18smem_ptr_flag_bitsILi8EEENST_INS5_IJSC_SH_EEENS5_IJSH_SB_EEEEEEEvNS4_8identityENS4_13SM90_TMA_LOADES1B_vS1C_EENS_8epilogue10collective6detail29Sm90TmaWarpSpecializedAdapterINS1G_15DefaultEpilogueISJ_SK_SK_NS1F_6thread17LinearCombinationISJ_Li1EffLNS1K_9ScaleType4KindE0ELNS_15FloatRoundStyleE2ESJ_EENS1_15EpilogueDefaultEEEEEvvEEEEvNT_6ParamsE)
        .other          _ZN7cutlass13device_kernelINS_4gemm6kernel13GemmUniversalIN4cute5tupleIJiiiiEEENS1_10collective13CollectiveMmaINS1_37MainloopSm90TmaGmmaWarpSpecializedFP8ILi14ENS5_IJNS4_1CILi1EEENSA_ILi8EEESB_EEENS1_35KernelTmaWarpSpecializedCooperativeEEENS5_IJNSA_ILi128EEESG_NSA_ILi64EEEEEENS_12float_e4m3_tENS5_IJlSB_lEEESJ_SK_NS4_8TiledMMAINS4_8MMA_AtomIJNS4_4SM904GMMA31MMA_64x128x32_F32E4M3E4M3_SS_TNILNSO_7ScaleInE1ELSQ_1EEEEEENS4_6LayoutINS5_IJNSA_ILi2EEESB_SB_EEENS5_IJSB_NSA_ILi0EEESW_EEEEENS5_IJNS4_10UnderscoreESZ_SZ_EEEEENS4_23SM90_TMA_LOAD_MULTICASTENS4_14ComposedLayoutINS4_7SwizzleILi2ELi4ELi3EEENS4_18smem_ptr_flag_bitsILi8EEENST_INS5_IJSC_SH_EEENS5_IJSH_SB_EEEEEEEvNS4_8identityENS4_13SM90_TMA_LOADES1B_vS1C_EENS_8epilogue10collective6detail29Sm90TmaWarpSpecializedAdapterINS1G_15DefaultEpilogueISJ_SK_SK_NS1F_6thread17LinearCombinationISJ_Li1EffLNS1K_9ScaleType4KindE0ELNS_15FloatRoundStyleE2ESJ_EENS1_15EpilogueDefaultEEEEEvvEEEEvNT_6ParamsE,@"STO_CUDA_ENTRY STV_DEFAULT"
_ZN7cutlass13device_kernelINS_4gemm6kernel13GemmUniversalIN4cute5tupleIJiiiiEEENS1_10collective13CollectiveMmaINS1_37MainloopSm90TmaGmmaWarpSpecializedFP8ILi14ENS5_IJNS4_1CILi1EEENSA_ILi8EEESB_EEENS1_35KernelTmaWarpSpecializedCooperativeEEENS5_IJNSA_ILi128EEESG_NSA_ILi64EEEEEENS_12float_e4m3_tENS5_IJlSB_lEEESJ_SK_NS4_8TiledMMAINS4_8MMA_AtomIJNS4_4SM904GMMA31MMA_64x128x32_F32E4M3E4M3_SS_TNILNSO_7ScaleInE1ELSQ_1EEEEEENS4_6LayoutINS5_IJNSA_ILi2EEESB_SB_EEENS5_IJSB_NSA_ILi0EEESW_EEEEENS5_IJNS4_10UnderscoreESZ_SZ_EEEEENS4_23SM90_TMA_LOAD_MULTICASTENS4_14ComposedLayoutINS4_7SwizzleILi2ELi4ELi3EEENS4_18smem_ptr_flag_bitsILi8EEENST_INS5_IJSC_SH_EEENS5_IJSH_SB_EEEEEEEvNS4_8identityENS4_13SM90_TMA_LOADES1B_vS1C_EENS_8epilogue10collective6detail29Sm90TmaWarpSpecializedAdapterINS1G_15DefaultEpilogueISJ_SK_SK_NS1F_6thread17LinearCombinationISJ_Li1EffLNS1K_9ScaleType4KindE0ELNS_15FloatRoundStyleE2ESJ_EENS1_15EpilogueDefaultEEEEEvvEEEEvNT_6ParamsE:
[----:B------:R-:W-:Y:S01]  /*0000*/  LDC R1, c[0x0][0x28] ;  /* 0x00000a00ff017b82 */ /* 0x000fe20000000800 */
[----:B------:R-:W0:Y:S01]  /*0010*/  S2R R0, SR_TID.X ;  /* 0x0000000000007919 */ /* 0x000e220000002100 */
[----:B------:R-:W-:Y:S01]  /*0020*/  ELECT P0, URZ, PT ;  /* 0x00000000003f782f */ /* 0x000fe20003800000 */
[----:B------:R-:W-:Y:S01]  /*0030*/  BSSY B0, `(.L_x_0) ;  /* 0x000000f000007945 */ /* 0x000fe20003800000 */
[--C-:B0-----:R-:W-:Y:S02]  /*0040*/  SHF.R.U32.HI R2, RZ, 0x5, R0.reuse ;  /* 0x00000005ff027819 */ /* 0x101fe40000011600 */
[----:B------:R-:W-:-:S03]  /*0050*/  SHF.R.U32.HI R3, RZ, 0x7, R0 ;  /* 0x00000007ff037819 */ /* 0x000fc60000011600 */
[----:B------:R-:W0:Y:S04]  /*0060*/  SHFL.IDX PT, R6, R2, RZ, 0x1f ;  /* 0x00001fff02067589 */ /* 0x000e2800000e0000 */
[----:B------:R1:W2:Y:S01]  /*0070*/  SHFL.IDX PT, R4, R3, RZ, 0x1f ;  /* 0x00001fff03047589 */ /* 0x0002a200000e0000 */
[----:B0-----:R-:W-:-:S13]  /*0080*/  ISETP.NE.OR P0, PT, R6, RZ, !P0 ;  /* 0x000000ff0600720c */ /* 0x001fda0004705670 */
[----:B-12---:R-:W-:Y:S05]  /*0090*/  @P0 BRA `(.L_x_1) ;  /* 0x0000000000200947 */ /* 0x006fea0003800000 */
[----:B------:R-:W-:Y:S02]  /*00a0*/  ULDC.64 UR4, c[0x0][0x198] ;  /* 0x0000660000047ab9 */ /* 0x000fe40000000a00 */
[----:B------:R-:W-:Y:S02]  /*00b0*/  UIADD3 UR6, UP0, UR4, 0xf0, URZ ;  /* 0x000000f004067890 */ /* 0x000fe4000ff1e03f */
[----:B------:R-:W-:Y:S02]  /*00c0*/  UIADD3 UR4, UP1, UR4, 0x1f0, URZ ;  /* 0x000001f004047890 */ /* 0x000fe4000ff3e03f */
[----:B------:R-:W-:Y:S02]  /*00d0*/  UIADD3.X UR7, URZ, UR5, URZ, UP0, !UPT ;  /* 0x000000053f077290 */ /* 0x000fe400087fe43f */
[----:B------:R-:W-:-:S07]  /*00e0*/  UIADD3.X UR5, URZ, UR5, URZ, UP1, !UPT ;  /* 0x000000053f057290 */ /* 0x000fce0008ffe43f */
[----:B------:R0:W-:Y:S02]  /*00f0*/  UTMACCTL.PF [UR6] ;  /* 0x00000000060079b9 */ /* 0x0001e40008040000 */
[----:B------:R0:W-:Y:S02]  /*0100*/  UTMACCTL.PF [UR4] ;  /* 0x00000000040079b9 */ /* 0x0001e40008040000 */
[----:B0-----:R-:W-:Y:S01]  /*0110*/  NOP ;  /* 0x0000000000007918 */ /* 0x001fe20000000000 */
.L_x_1:
[----:B------:R-:W-:Y:S05]  /*0120*/  BSYNC B0 ;  /* 0x0000000000007941 */ /* 0x000fea0003800000 */
.L_x_0:
[----:B------:R-:W0:Y:S02]  /*0130*/  SHFL.IDX PT, R3, R2, RZ, 0x1f ;  /* 0x00001fff02037589 */ /* 0x000e2400000e0000 */
[----:B0-----:R-:W-:-:S13]  /*0140*/  ISETP.NE.AND P0, PT, R3, RZ, PT ;  /* 0x000000ff0300720c */ /* 0x001fda0003f05270 */
[----:B------:R-:W-:Y:S05]  /*0150*/  @P0 BRA `(.L_x_2) ;  /* 0x0000000000b40947 */ /* 0x000fea0003800000 */
[----:B------:R-:W-:Y:S01]  /*0160*/  ELECT P0, URZ, PT ;  /* 0x00000000003f782f */ /* 0x000fe20003800000 */
[----:B------:R-:W-:-:S12]  /*0170*/  BSSY B0, `(.L_x_2) ;  /* 0x000002b000007945 */ /* 0x000fd80003800000 */
[----:B------:R-:W-:Y:S05]  /*0180*/  @!P0 BRA `(.L_x_3) ;  /* 0x0000000000a48947 */ /* 0x000fea0003800000 */
[----:B------:R-:W0:Y:S01]  /*0190*/  S2UR UR8, SR_CgaCtaId ;  /* 0x00000000000879c3 */ /* 0x000e220000008800 */
[----:B------:R-:W-:Y:S01]  /*01a0*/  UMOV UR4, 0x400 ;  /* 0x0000040000047882 */ /* 0x000fe20000000000 */
[----:B------:R-:W-:Y:S01]  /*01b0*/  UMOV UR5, 0x1 ;  /* 0x0000000100057882 */ /* 0x000fe20000000000 */
[----:B------:R-:W-:Y:S02]  /*01c0*/  UMOV UR6, 0x10 ;  /* 0x0000001000067882 */ /* 0x000fe40000000000 */
[----:B------:R-:W-:-:S04]  /*01d0*/  UIADD3 UR6, -UR6, 0x100000, URZ ;  /* 0x0010000006067890 */ /* 0x000fc8000fffe13f */
[----:B------:R-:W-:Y:S02]  /*01e0*/  USHF.L.U32 UR7, UR6, 0xb, URZ ;  /* 0x0000000b06077899 */ /* 0x000fe4000800063f */
[----:B------:R-:W-:Y:S02]  /*01f0*/  USHF.L.U32 UR6, UR6, 0x1, URZ ;  /* 0x0000000106067899 */ /* 0x000fe4000800063f */
[----:B0-----:R-:W-:Y:S02]  /*0200*/  ULEA UR8, UR8, UR4, 0x18 ;  /* 0x0000000408087291 */ /* 0x001fe4000f8ec03f */
[----:B------:R-:W-:-:S04]  /*0210*/  UIADD3 UR4, -UR5, 0x100000, URZ ;  /* 0x0010000005047890 */ /* 0x000fc8000fffe13f */
[----:B------:R-:W-:Y:S02]  /*0220*/  USHF.L.U32 UR5, UR4, 0xb, URZ ;  /* 0x0000000b04057899 */ /* 0x000fe4000800063f */
[----:B------:R-:W-:Y:S01]  /*0230*/  USHF.L.U32 UR4, UR4, 0x1, URZ ;  /* 0x0000000104047899 */ /* 0x000fe2000800063f */
[----:B------:R-:W0:Y:S11]  /*0240*/  FENCE.VIEW.ASYNC.S ;  /* 0x00000000000073c6 */ /* 0x000e360000000000 */
[----:B0-----:R0:W1:Y:S01]  /*0250*/  SYNCS.EXCH.64 URZ, [UR8], UR4 ;  /* 0x00000004083f75b2 */ /* 0x0010620008000100 */
[----:B------:R0:W2:Y:S01]  /*0260*/  SYNCS.EXCH.64 URZ, [UR8+0x70], UR6 ;  /* 0x00007006083f75b2 */ /* 0x0000a20008000100 */
[----:B------:R0:W3:Y:S01]  /*0270*/  SYNCS.EXCH.64 URZ, [UR8+0x8], UR4 ;  /* 0x00000804083f75b2 */ /* 0x0000e20008000100 */
[----:B------:R0:W4:Y:S01]  /*0280*/  SYNCS.EXCH.64 URZ, [UR8+0x78], UR6 ;  /* 0x00007806083f75b2 */ /* 0x0001220008000100 */
[----:B------:R0:W0:Y:S01]  /*0290*/  SYNCS.EXCH.64 URZ, [UR8+0x10], UR4 ;  /* 0x00001004083f75b2 */ /* 0x0000220008000100 */
        /* <DEDUP_REMOVED lines=23> */
[----:B-1234-:R-:W-:Y:S01]  /*0410*/  NOP ;  /* 0x0000000000007918 */ /* 0x01efe20000000000 */
.L_x_3:
[----:B0-----:R-:W-:Y:S05]  /*0420*/  BSYNC B0 ;  /* 0x0000000000007941 */ /* 0x001fea0003800000 */
.L_x_2:
[----:B------:R-:W0:Y:S01]  /*0430*/  SHFL.IDX PT, R2, R2, RZ, 0x1f ;  /* 0x00001fff02027589 */ /* 0x000e2200000e0000 */
[----:B------:R-:W-:Y:S01]  /*0440*/  SHF.R.S32.HI R5, RZ, 0x1f, R0 ;  /* 0x0000001fff057819 */ /* 0x000fe20000011400 */
[----:B------:R-:W1:Y:S01]  /*0450*/  S2UR UR8, SR_CTAID.X ;  /* 0x00000000000879c3 */ /* 0x000e620000002500 */
[----:B------:R-:W-:Y:S01]  /*0460*/  ELECT P0, URZ, PT ;  /* 0x00000000003f782f */ /* 0x000fe20003800000 */
[----:B------:R-:W2:Y:S01]  /*0470*/  S2R R8, SR_CTAID.Y ;  /* 0x0000000000087919 */ /* 0x000ea20000002600 */
[----:B------:R-:W-:Y:S01]  /*0480*/  LEA.HI R5, R5, R0, RZ, 0x7 ;  /* 0x0000000005057211 */ /* 0x000fe200078f38ff */
[----:B------:R-:W-:Y:S01]  /*0490*/  ULDC UR4, c[0x0][0x154] ;  /* 0x0000550000047ab9 */ /* 0x000fe20000000800 */
[----:B------:R-:W-:Y:S01]  /*04a0*/  NOP ;  /* 0x0000000000007918 */ /* 0x000fe20000000000 */
[----:B------:R-:W-:Y:S01]  /*04b0*/  NOP ;  /* 0x0000000000007918 */ /* 0x000fe20000000000 */
[----:B------:R-:W-:Y:S01]  /*04c0*/  LOP3.LUT R5, R5, 0xffffff80, RZ, 0xc0, !PT ;  /* 0xffffff8005057812 */ /* 0x000fe200078ec0ff */
[----:B------:R-:W3:Y:S04]  /*04d0*/  LDC R14, c[0x0][0x140] ;  /* 0x00005000ff0e7b82 */ /* 0x000ee80000000800 */
[----:B------:R-:W-:-:S04]  /*04e0*/  IMAD.IADD R5, R0, 0x1, -R5 ;  /* 0x0000000100057824 */ /* 0x000fc800078e0a05 */
[----:B------:R-:W4:Y:S01]  /*04f0*/  LDC R19, c[0x0][0x148] ;  /* 0x00005200ff137b82 */ /* 0x000f220000000800 */
[----:B------:R-:W-:Y:S02]  /*0500*/  SHF.R.S32.HI R10, RZ, 0x1f, R5 ;  /* 0x0000001fff0a7819 */ /* 0x000fe40000011405 */
[----:B------:R-:W-:Y:S02]  /*0510*/  LOP3.LUT P2, RZ, R5, 0x7, RZ, 0xc0, !PT ;  /* 0x0000000705ff7812 */ /* 0x000fe4000784c0ff */
[----:B------:R-:W-:Y:S02]  /*0520*/  LEA.HI R10, R10, R5, RZ, 0x3 ;  /* 0x000000050a0a7211 */ /* 0x000fe400078f18ff */
[----:B0-----:R-:W-:Y:S01]  /*0530*/  ISETP.NE.OR P0, PT, R2, RZ, !P0 ;  /* 0x000000ff0200720c */ /* 0x001fe20004705670 */
[----:B------:R-:W0:Y:S01]  /*0540*/  LDC R12, c[0x0][0x144] ;  /* 0x00005100ff0c7b82 */ /* 0x000e220000000800 */
[--C-:B------:R-:W-:Y:S02]  /*0550*/  SHF.R.S32.HI R2, RZ, 0x3, R10.reuse ;  /* 0x00000003ff027819 */ /* 0x100fe4000001140a */
[----:B------:R-:W-:-:S02]  /*0560*/  SHF.R.S32.HI R7, RZ, 0x1f, R10 ;  /* 0x0000001fff077819 */ /* 0x000fc4000001140a */
[----:B------:R-:W-:Y:S02]  /*0570*/  SHF.R.S32.HI R10, RZ, 0x1f, R3 ;  /* 0x0000001fff0a7819 */ /* 0x000fe40000011403 */
[----:B------:R-:W-:Y:S02]  /*0580*/  LEA.HI R7, R7, R2, RZ, 0x2 ;  /* 0x0000000207077211 */ /* 0x000fe400078f10ff */
[----:B------:R-:W-:Y:S02]  /*0590*/  LEA.HI R10, R10, R3, RZ, 0x2 ;  /* 0x000000030a0a7211 */ /* 0x000fe400078f10ff */
[----:B------:R-:W-:Y:S01]  /*05a0*/  LOP3.LUT R7, R7, 0xfffffffc, RZ, 0xc0, !PT ;  /* 0xfffffffc07077812 */ /* 0x000fe200078ec0ff */
[----:B------:R-:W-:Y:S01]  /*05b0*/  VOTEU.ALL UP0, P0 ;  /* 0x00000000003f7886 */ /* 0x000fe20000000000 */
[----:B--2---:R-:W-:Y:S01]  /*05c0*/  I2FP.F32.U32 R11, R8 ;  /* 0x00000008000b7245 */ /* 0x004fe20000201000 */
[----:B------:R-:W-:Y:S01]  /*05d0*/  VOTEU.ALL UP1, P0 ;  /* 0x00000000003f7886 */ /* 0x000fe20000020000 */
[----:B------:R-:W-:Y:S01]  /*05e0*/  LOP3.LUT R10, R10, 0x3ffffffc, RZ, 0xc0, !PT ;  /* 0x3ffffffc0a0a7812 */ /* 0x000fe200078ec0ff */
[----:B------:R-:W-:Y:S01]  /*05f0*/  IMAD.IADD R7, R2, 0x1, -R7 ;  /* 0x0000000102077824 */ /* 0x000fe200078e0a07 */
[----:B------:R-:W2:Y:S01]  /*0600*/  @!UP0 S2UR UR7, SR_CgaCtaId ;  /* 0x00000000000789c3 */ /* 0x000ea20000008800 */
[----:B-1----:R-:W-:Y:S01]  /*0610*/  I2FP.F32.U32 R2, UR8 ;  /* 0x0000000800027c45 */ /* 0x002fe20008201000 */
[----:B------:R-:W-:Y:S01]  /*0620*/  FMUL R13, R11, UR4 ;  /* 0x000000040b0d7c20 */ /* 0x000fe20008400000 */
[----:B------:R-:W-:Y:S01]  /*0630*/  ULDC UR4, c[0x0][0x150] ;  /* 0x0000540000047ab9 */ /* 0x000fe20000000800 */
[----:B------:R-:W-:Y:S01]  /*0640*/  IMAD.IADD R10, R3, 0x1, -R10 ;  /* 0x00000001030a7824 */ /* 0x000fe200078e0a0a */
[----:B------:R-:W-:Y:S01]  /*0650*/  SHF.R.S32.HI R3, RZ, 0x1f, R6 ;  /* 0x0000001fff037819 */ /* 0x000fe20000011406 */
[----:B------:R-:W-:Y:S01]  /*0660*/  FMUL R11, R2, UR4 ;  /* 0x00000004020b7c20 */ /* 0x000fe20008400000 */
[----:B------:R-:W-:Y:S01]  /*0670*/  UMOV UR4, 0x20 ;  /* 0x0000002000047882 */ /* 0x000fe20000000000 */
[----:B------:R-:W1:Y:S01]  /*0680*/  F2I.U32.TRUNC.NTZ R13, R13 ;  /* 0x0000000d000d7305 */ /* 0x000e62000020f000 */
[----:B------:R-:W-:Y:S01]  /*0690*/  LEA.HI R3, R3, R6, RZ, 0x2 ;  /* 0x0000000603037211 */ /* 0x000fe200078f10ff */
[----:B------:R-:W-:Y:S01]  /*06a0*/  IMAD R7, R10, 0x4, R7 ;  /* 0x000000040a077824 */ /* 0x000fe200078e0207 */
[----:B------:R-:W-:Y:S01]  /*06b0*/  @!UP0 UMOV UR6, 0x400 ;  /* 0x0000040000068882 */ /* 0x000fe20000000000 */
[----:B------:R-:W-:-:S04]  /*06c0*/  @!UP0 UIADD3 UR4, -UR4, 0x100000, URZ ;  /* 0x0010000004048890 */ /* 0x000fc8000fffe13f */
[----:B------:R-:W-:Y:S02]  /*06d0*/  @!UP0 USHF.L.U32 UR5, UR4, 0xb, URZ ;  /* 0x0000000b04058899 */ /* 0x000fe4000800063f */
[----:B------:R-:W-:Y:S01]  /*06e0*/  @!UP0 USHF.L.U32 UR4, UR4, 0x1, URZ ;  /* 0x0000000104048899 */ /* 0x000fe2000800063f */
[----:B------:R-:W-:Y:S01]  /*06f0*/  LOP3.LUT R3, R3, 0xfffffffc, RZ, 0xc0, !PT ;  /* 0xfffffffc03037812 */ /* 0x000fe200078ec0ff */
[C---:B------:R-:W-:Y:S01]  /*0700*/  IMAD.SHL.U32 R2, R7.reuse, 0x4, RZ ;  /* 0x0000000407027824 */ /* 0x040fe200078e00ff */
[----:B---3--:R-:W-:Y:S01]  /*0710*/  ISETP.EQ.U32.AND P4, PT, R14, 0x1, PT ;  /* 0x000000010e00780c */ /* 0x008fe20003f82070 */
[----:B------:R-:W3:Y:S01]  /*0720*/  F2I.U32.TRUNC.NTZ R11, R11 ;  /* 0x0000000b000b7305 */ /* 0x000ee2000020f000 */
[----:B------:R-:W-:Y:S02]  /*0730*/  VIADD R10, R4, 0xffffffff ;  /* 0xffffffff040a7836 */ /* 0x000fe40000000000 */
[----:B------:R-:W-:Y:S01]  /*0740*/  IMAD.IADD R6, R6, 0x1, -R3 ;  /* 0x0000000106067824 */ /* 0x000fe200078e0a03 */
[----:B------:R-:W-:-:S02]  /*0750*/  LOP3.LUT R5, R7, 0xc, R2, 0x78, !PT ;  /* 0x0000000c07057812 */ /* 0x000fc400078e7802 */
[----:B------:R-:W-:Y:S01]  /*0760*/  ISETP.GE.U32.AND P5, PT, R10, 0x2, PT ;  /* 0x000000020a00780c */ /* 0x000fe20003fa6070 */
[----:B-1----:R-:W-:Y:S01]  /*0770*/  IMAD.MOV R20, RZ, RZ, -R13 ;  /* 0x000000ffff147224 */ /* 0x002fe200078e0a0d */
[----:B--2---:R-:W-:Y:S01]  /*0780*/  @!UP0 ULEA UR6, UR7, UR6, 0x18 ;  /* 0x0000000607068291 */ /* 0x004fe2000f8ec03f */
[C---:B------:R-:W-:Y:S01]  /*0790*/  ISETP.NE.AND P1, PT, R6.reuse, 0x3, PT ;  /* 0x000000030600780c */ /* 0x040fe20003f25270 */
[----:B------:R-:W-:Y:S01]  /*07a0*/  VOTEU.ALL UP0, P0 ;  /* 0x00000000003f7886 */ /* 0x000fe20000000000 */
[----:B----4-:R-:W-:Y:S01]  /*07b0*/  IMAD R2, R19, R20, R8 ;  /* 0x0000001413027224 */ /* 0x010fe200078e0208 */
[----:B------:R-:W-:Y:S02]  /*07c0*/  ISETP.LT.U32.AND P0, PT, R5, 0x8, !P2 ;  /* 0x000000080500780c */ /* 0x000fe40005701070 */
[----:B------:R-:W-:Y:S01]  /*07d0*/  ISETP.EQ.OR P1, PT, R6, RZ, !P1 ;  /* 0x000000ff0600720c */ /* 0x000fe20004f22670 */
[----:B---3--:R-:W-:Y:S01]  /*07e0*/  IMAD.MOV R11, RZ, RZ, -R11 ;  /* 0x000000ffff0b7224 */ /* 0x008fe200078e0a0b */
[----:B------:R-:W-:-:S02]  /*07f0*/  ISETP.NE.AND P3, PT, R2, R5, PT ;  /* 0x000000050200720c */ /* 0x000fc40003f65270 */
[----:B------:R-:W-:Y:S01]  /*0800*/  ISETP.EQ.AND P1, PT, R4, RZ, P1 ;  /* 0x000000ff0400720c */ /* 0x000fe20000f22270 */
[----:B0-----:R-:W-:Y:S01]  /*0810*/  IMAD R11, R12, R11, UR8 ;  /* 0x000000080c0b7e24 */ /* 0x001fe2000f8e020b */
[----:B------:R-:W-:Y:S01]  /*0820*/  ISETP.NE.AND P2, PT, R4, RZ, PT ;  /* 0x000000ff0400720c */ /* 0x000fe20003f45270 */
[----:B------:R-:W0:Y:S02]  /*0830*/  FENCE.VIEW.ASYNC.S ;  /* 0x00000000000073c6 */ /* 0x000e240000000000 */
[----:B0-----:R0:W1:Y:S01]  /*0840*/  @!UP0 SYNCS.EXCH.64 URZ, [UR6+0xf0], UR4 ;  /* 0x0000f004063f85b2 */ /* 0x0010620008000100 */
[----:B------:R-:W-:Y:S02]  /*0850*/  SEL R4, RZ, 0x1, !P1 ;  /* 0x00000001ff047807 */ /* 0x000fe40004800000 */
[----:B------:R-:W-:Y:S02]  /*0860*/  ISETP.EQ.OR P3, PT, R11, RZ, !P3 ;  /* 0x000000ff0b00720c */ /* 0x000fe40005f62670 */
[----:B------:R-:W-:-:S02]  /*0870*/  SEL R4, R4, 0x2, P5 ;  /* 0x0000000204047807 */ /* 0x000fc40002800000 */
[----:B------:R-:W-:Y:S01]  /*0880*/  PLOP3.LUT P0, PT, P0, P3, PT, 0x80, 0x0 ;  /* 0x000000000000781c */ /* 0x000fe20000707070 */
[----:B------:R0:W2:Y:S01]  /*0890*/  @!UP1 SYNCS.EXCH.64 URZ, [UR6+0xf8], UR4 ;  /* 0x0000f804063f95b2 */ /* 0x0000a20008000100 */
[----:B------:R-:W-:Y:S01]  /*08a0*/  NOP ;  /* 0x0000000000007918 */ /* 0x000fe20000000000 */
[----:B------:R-:W-:Y:S10]  /*08b0*/  @!P4 BRA `(.L_x_4) ;  /* 0x000000000008c947 */ /* 0x000ff40003800000 */
[----:B-12---:R-:W-:Y:S01]  /*08c0*/  UCGABAR_ARV ;  /* 0x00000000000079c7 */ /* 0x006fe20008000000 */
[----:B------:R-:W-:Y:S05]  /*08d0*/  BRA `(.L_x_5) ;  /* 0x0000000000047947 */ /* 0x000fea0003800000 */
.L_x_4:
[----:B-12---:R-:W-:Y:S01]  /*08e0*/  NOP ;  /* 0x0000000000007918 */ /* 0x006fe20000000000 */
.L_x_5:
[----:B------:R-:W1:Y:S01]  /*08f0*/  LDC R2, c[0x0][0x65c] ;  /* 0x00019700ff027b82 */ /* 0x000e620000000800 */
[----:B------:R-:W-:Y:S01]  /*0900*/  IMAD.MOV.U32 R3, RZ, RZ, RZ ;  /* 0x000000ffff037224 */ /* 0x000fe200078e00ff */
[----:B-1----:R-:W-:Y:S01]  /*0910*/  ISETP.NE.AND P3, PT, R2, 0x1, PT ;  /* 0x000000010200780c */ /* 0x002fe20003f65270 */
[----:B------:R-:W-:-:S12]  /*0920*/  IMAD.U32 R2, RZ, RZ, UR8 ;  /* 0x00000008ff027e24 */ /* 0x000fd8000f8e00ff */
[----:B------:R-:W1:Y:S01]  /*0930*/  @P3 LDC R15, c[0x0][0x10] ;  /* 0x00000400ff0f3b82 */ /* 0x000e620000000800 */
[----:B------:R-:W-:Y:S02]  /*0940*/  @P3 IMAD.MOV.U32 R9, RZ, RZ, RZ ;  /* 0x000000ffff093224 */ /* 0x000fe400078e00ff */
[----:B------:R-:W-:-:S05]  /*0950*/  @P3 IMAD.MOV.U32 R7, RZ, RZ, RZ ;  /* 0x000000ffff073224 */ /* 0x000fca00078e00ff */
[----:B------:R-:W2:Y:S01]  /*0960*/  @!P3 LDC R13, c[0x0][0xc] ;  /* 0x00000300ff0dbb82 */ /* 0x000ea20000000800 */
[----:B-1----:R-:W-:-:S04]  /*0970*/  @P3 IMAD.WIDE.U32 R14, R15, UR8, R8 ;  /* 0x000000080f0e3c25 */ /* 0x002fc8000f8e0008 */
[----:B--2---:R-:W-:-:S04]  /*0980*/  @!P3 IMAD.WIDE.U32 R12, R8, R13, R2 ;  /* 0x0000000d080cb225 */ /* 0x004fc800078e0002 */
[----:B------:R-:W-:Y:S02]  /*0990*/  @P3 IMAD.MOV.U32 R2, RZ, RZ, R14 ;  /* 0x000000ffff023224 */ /* 0x000fe400078e000e */
[----:B------:R-:W-:Y:S02]  /*09a0*/  @P3 IMAD.IADD R3, R15, 0x1, R7 ;  /* 0x000000010f033824 */ /* 0x000fe400078e0207 */
[----:B------:R-:W-:Y:S02]  /*09b0*/  @!P3 IMAD.MOV.U32 R2, RZ, RZ, R12 ;  /* 0x000000ffff02b224 */ /* 0x000fe400078e000c */
[----:B------:R-:W-:Y:S01]  /*09c0*/  @!P3 IMAD.MOV.U32 R3, RZ, RZ, R13 ;  /* 0x000000ffff03b224 */ /* 0x000fe200078e000d */
[----:B------:R-:W-:Y:S06]  /*09d0*/  @!P4 BRA `(.L_x_6) ;  /* 0x00000000000cc947 */ /* 0x000fec0003800000 */
[----:B------:R-:W-:Y:S01]  /*09e0*/  UCGABAR_WAIT ;  /* 0x0000000000007dc7 */ /* 0x000fe20008000000 */
[----:B------:R-:W-:Y:S01]  /*09f0*/  CCTL.IVALL ;  /* 0x00000000ff00798f */ /* 0x000fe20002000000 */
[----:B------:R-:W-:Y:S05]  /*0a00*/  BRA `(.L_x_7) ;  /* 0x0000000000047947 */ /* 0x000fea0003800000 */
.L_x_6:
[----:B------:R-:W-:Y:S06]  /*0a10*/  BAR.SYNC.DEFER_BLOCKING 0x0 ;  /* 0x0000000000007b1d */ /* 0x000fec0000010000 */
.L_x_7:
[----:B------:R-:W-:Y:S05]  /*0a20*/  @!P2 BRA `(.L_x_8) ;  /* 0x000000740038a947 */ /* 0x000fea0003800000 */
[----:B------:R-:W-:-:S13]  /*0a30*/  ISETP.GT.U32.AND P1, PT, R10, 0x1, PT ;  /* 0x000000010a00780c */ /* 0x000fda0003f24070 */
[----:B0-----:R-:W-:Y:S05]  /*0a40*/  @P1 EXIT ;  /* 0x000000000000194d */ /* 0x001fea0003800000 */
[----:B------:R-:W-:Y:S01]  /*0a50*/  ULDC.64 UR4, c[0x0][0x650] ;  /* 0x0001940000047ab9 */ /* 0x000fe20000000a00 */
[----:B------:R-:W-:Y:S01]  /*0a60*/  PRMT R14, RZ, 0x7610, R14 ;  /* 0x00007610ff0e7816 */ /* 0x000fe2000000000e */
[----:B------:R-:W-:Y:S01]  /*0a70*/  IMAD.MOV.U32 R7, RZ, RZ, -0x1 ;  /* 0xffffffffff077424 */ /* 0x000fe200078e00ff */
[----:B------:R-:W-:Y:S01]  /*0a80*/  ISETP.GE.U32.AND P1, PT, R2, UR4, PT ;  /* 0x0000000402007c0c */ /* 0x000fe2000bf26070 */
[----:B------:R-:W-:Y:S02]  /*0a90*/  IMAD.MOV.U32 R10, RZ, RZ, -0x1 ;  /* 0xffffffffff0a7424 */ /* 0x000fe400078e00ff */
[----:B------:R-:W-:Y:S01]  /*0aa0*/  IMAD.MOV.U32 R6, RZ, RZ, -0x1 ;  /* 0xffffffffff067424 */ /* 0x000fe200078e00ff */
[----:B------:R-:W-:-:S13]  /*0ab0*/  ISETP.GE.U32.AND.EX P1, PT, R3, UR5, PT, P1 ;  /* 0x0000000503007c0c */ /* 0x000fda000bf26110 */
[----:B------:R-:W-:Y:S05]  /*0ac0*/  @P1 BRA `(.L_x_9) ;  /* 0x0000000400281947 */ /* 0x000fea0003800000 */
[----:B------:R-:W0:Y:S01]  /*0ad0*/  LDC.64 R22, c[0x0][0x628] ;  /* 0x00018a00ff167b82 */ /* 0x000e220000000a00 */
[----:B------:R-:W-:Y:S02]  /*0ae0*/  IMAD.MOV.U32 R6, RZ, RZ, R2 ;  /* 0x000000ffff067224 */ /* 0x000fe400078e0002 */
[----:B------:R-:W-:-:S05]  /*0af0*/  IMAD.MOV.U32 R7, RZ, RZ, R3 ;  /* 0x000000ffff077224 */ /* 0x000fca00078e0003 */
[----:B------:R-:W1:Y:S08]  /*0b00*/  LDC R10, c[0x0][0x630] ;  /* 0x00018c00ff0a7b82 */ /* 0x000e700000000800 */
[----:B------:R-:W2:Y:S01]  /*0b10*/  LDC.64 R24, c[0x0][0x620] ;  /* 0x00018800ff187b82 */ /* 0x000ea20000000a00 */
[----:B0-----:R-:W-:-:S04]  /*0b20*/  ISETP.NE.U32.AND P1, PT, R22, RZ, PT ;  /* 0x000000ff1600720c */ /* 0x001fc80003f25070 */
[----:B------:R-:W-:-:S13]  /*0b30*/  ISETP.NE.AND.EX P1, PT, R23, RZ, PT, P1 ;  /* 0x000000ff1700720c */ /* 0x000fda0003f25310 */
[----:B-12---:R-:W-:Y:S05]  /*0b40*/  @!P1 BRA `(.L_x_10) ;  /* 0x0000000000289947 */ /* 0x006fea0003800000 */
[----:B------:R-:W0:Y:S02]  /*0b50*/  LDC R15, c[0x0][0x634] ;  /* 0x00018d00ff0f7b82 */ /* 0x000e240000000800 */
[----:B0-----:R-:W-:-:S05]  /*0b60*/  IADD3 R15, P1, R2, R15, RZ ;  /* 0x0000000f020f7210 */ /* 0x001fca0007f3e0ff */
[----:B------:R-:W-:-:S04]  /*0b70*/  IMAD.X R17, RZ, RZ, R3, P1 ;  /* 0x000000ffff117224 */ /* 0x000fc800008e0603 */
[----:B------:R-:W-:-:S04]  /*0b80*/  IMAD.WIDE.U32 R6, R17, R22, RZ ;  /* 0x0000001611067225 */ /* 0x000fc800078e00ff */
[----:B------:R-:W-:-:S04]  /*0b90*/  IMAD.WIDE.U32 R12, P1, R15, R23, R6 ;  /* 0x000000170f0c7225 */ /* 0x000fc80007820006 */
[----:B------:R-:W-:-:S04]  /*0ba0*/  IMAD.WIDE.U32 R6, R15, R22, RZ ;  /* 0x000000160f067225 */ /* 0x000fc800078e00ff */
[----:B------:R-:W-:Y:S01]  /*0bb0*/  IMAD.X R15, RZ, RZ, RZ, P1 ;  /* 0x000000ffff0f7224 */ /* 0x000fe200008e06ff */
[----:B------:R-:W-:Y:S01]  /*0bc0*/  IADD3 RZ, P1, R7, R12, RZ ;  /* 0x0000000c07ff7210 */ /* 0x000fe20007f3e0ff */
[----:B------:R-:W-:-:S04]  /*0bd0*/  IMAD.MOV.U32 R14, RZ, RZ, R13 ;  /* 0x000000ffff0e7224 */ /* 0x000fc800078e000d */
[----:B------:R-:W-:-:S08]  /*0be0*/  IMAD.WIDE.U32.X R6, R17, R23, R14, P1 ;  /* 0x0000001711067225 */ /* 0x000fd000008e040e */
.L_x_10:
[----:B------:R-:W0:Y:S01]  /*0bf0*/  LDC.64 R22, c[0x0][0x640] ;  /* 0x00019000ff167b82 */ /* 0x000e220000000a00 */
[--C-:B------:R-:W-:Y:S01]  /*0c00*/  SHF.R.U64 R26, R6, R10, R7.reuse ;  /* 0x0000000a061a7219 */ /* 0x100fe20000001207 */
[----:B------:R-:W-:Y:S01]  /*0c10*/  IMAD R20, R19, R20, R8 ;  /* 0x0000001413147224 */ /* 0x000fe200078e0208 */
[----:B------:R-:W-:Y:S01]  /*0c20*/  SHF.R.U32.HI R6, RZ, R10, R7 ;  /* 0x0000000aff067219 */ /* 0x000fe20000011607 */
[----:B------:R-:W-:Y:S01]  /*0c30*/  IMAD.MOV.U32 R19, RZ, RZ, 0x1 ;  /* 0x00000001ff137424 */ /* 0x000fe200078e00ff */
[----:B------:R-:W-:-:S03]  /*0c40*/  IADD3 R9, P1, RZ, -R26, RZ ;  /* 0x8000001aff097210 */ /* 0x000fc60007f3e0ff */
[----:B------:R-:W1:Y:S02]  /*0c50*/  LDC R12, c[0x0][0x618] ;  /* 0x00018600ff0c7b82 */ /* 0x000e640000000800 */
[----:B------:R-:W-:-:S04]  /*0c60*/  IMAD.X R7, RZ, RZ, ~R6, P1 ;  /* 0x000000ffff077224 */ /* 0x000fc800008e0e06 */
[-C--:B------:R-:W-:Y:S02]  /*0c70*/  IMAD R10, R7, R24.reuse, RZ ;  /* 0x00000018070a7224 */ /* 0x080fe400078e02ff */
[----:B------:R-:W2:Y:S01]  /*0c80*/  LDC R16, c[0x0][0x608] ;  /* 0x00018200ff107b82 */ /* 0x000ea20000000800 */
[----:B------:R-:W-:-:S04]  /*0c90*/  IMAD.WIDE.U32 R6, R9, R24, R2 ;  /* 0x0000001809067225 */ /* 0x000fc800078e0002 */
[----:B------:R-:W-:-:S03]  /*0ca0*/  IMAD R9, R9, R25, R10 ;  /* 0x0000001909097224 */ /* 0x000fc600078e020a */
[----:B------:R-:W3:Y:S01]  /*0cb0*/  LDC R18, c[0x0][0x658] ;  /* 0x00019600ff127b82 */ /* 0x000ee20000000800 */
[----:B------:R-:W-:Y:S01]  /*0cc0*/  IMAD.IADD R7, R7, 0x1, R9 ;  /* 0x0000000107077824 */ /* 0x000fe200078e0209 */
[----:B0-----:R-:W-:Y:S01]  /*0cd0*/  ISETP.NE.U32.AND P1, PT, R22, RZ, PT ;  /* 0x000000ff1600720c */ /* 0x001fe20003f25070 */
[----:B------:R-:W-:-:S03]  /*0ce0*/  IMAD.MOV.U32 R9, RZ, RZ, -0x1 ;  /* 0xffffffffff097424 */ /* 0x000fc600078e00ff */
[----:B------:R-:W-:Y:S02]  /*0cf0*/  ISETP.NE.AND.EX P1, PT, R23, RZ, PT, P1 ;  /* 0x000000ff1700720c */ /* 0x000fe40003f25310 */
[----:B------:R-:W0:Y:S01]  /*0d00*/  LDC R17, c[0x0][0x600] ;  /* 0x00018000ff117b82 */ /* 0x000e220000000800 */
[-CC-:B-1----:R-:W-:Y:S02]  /*0d10*/  SHF.R.U64 R14, R6, R12.reuse, R7.reuse ;  /* 0x0000000c060e7219 */ /* 0x182fe40000001207 */
[----:B------:R-:W-:-:S05]  /*0d20*/  SHF.R.U32.HI R7, RZ, R12, R7 ;  /* 0x0000000cff077219 */ /* 0x000fca0000011607 */
[----:B------:R-:W1:Y:S01]  /*0d30*/  LDC R21, c[0x0][0x648] ;  /* 0x00019200ff157b82 */ /* 0x000e620000000800 */
[-CC-:B--2---:R-:W-:Y:S02]  /*0d40*/  SHF.R.U64 R27, R14, R16.reuse, R7.reuse ;  /* 0x000000100e1b7219 */ /* 0x184fe40000001207 */
[----:B------:R-:W-:-:S05]  /*0d50*/  SHF.R.U32.HI R7, RZ, R16, R7 ;  /* 0x00000010ff077219 */ /* 0x000fca0000011607 */
[----:B------:R-:W2:Y:S01]  /*0d60*/  LDC R25, c[0x0][0x638] ;  /* 0x00018e00ff197b82 */ /* 0x000ea20000000800 */
[-C--:B---3--:R-:W-:Y:S02]  /*0d70*/  SHF.L.U32 R6, R9, R18.reuse, RZ ;  /* 0x0000001209067219 */ /* 0x088fe400000006ff */
[--C-:B------:R-:W-:Y:S02]  /*0d80*/  SHF.R.U64 R16, R27, R18, R7.reuse ;  /* 0x000000121b107219 */ /* 0x100fe40000001207 */
[----:B------:R-:W-:Y:S02]  /*0d90*/  LOP3.LUT R10, RZ, R6, RZ, 0x33, !PT ;  /* 0x00000006ff0a7212 */ /* 0x000fe400078e33ff */
[----:B------:R-:W-:Y:S01]  /*0da0*/  SHF.R.U32.HI R7, RZ, R18, R7 ;  /* 0x00000012ff077219 */ /* 0x000fe20000011607 */
[----:B------:R-:W3:Y:S01]  /*0db0*/  LDC R24, c[0x0][0x610] ;  /* 0x00018400ff187b82 */ /* 0x000ee20000000800 */
[----:B------:R-:W-:Y:S01]  /*0dc0*/  IMAD.MOV.U32 R6, RZ, RZ, R16 ;  /* 0x000000ffff067224 */ /* 0x000fe200078e0010 */
[----:B------:R-:W-:Y:S06]  /*0dd0*/  @!P1 BRA `(.L_x_11) ;  /* 0x0000000000289947 */ /* 0x000fec0003800000 */
[----:B------:R-:W4:Y:S02]  /*0de0*/  LDC R13, c[0x0][0x64c] ;  /* 0x00019300ff0d7b82 */ /* 0x000f240000000800 */
[----:B----4-:R-:W-:-:S05]  /*0df0*/  IADD3 R13, P1, R16, R13, RZ ;  /* 0x0000000d100d7210 */ /* 0x010fca0007f3e0ff */
        /* <DEDUP_REMOVED lines=8> */
.L_x_11:
[----:B-1----:R-:W-:Y:S01]  /*0e80*/  SHF.R.U64 R8, R6, R21, R7 ;  /* 0x0000001506087219 */ /* 0x002fe20000001207 */
[----:B0-----:R-:W-:Y:S01]  /*0e90*/  VIADD R9, R17, 0xffffffff ;  /* 0xffffffff11097836 */ /* 0x001fe20000000000 */
[----:B------:R-:W-:Y:S02]  /*0ea0*/  SHF.L.U32 R6, R19, R18, RZ ;  /* 0x0000001213067219 */ /* 0x000fe400000006ff */
[----:B------:R-:W-:Y:S01]  /*0eb0*/  LOP3.LUT R7, R27, R10, RZ, 0xc0, !PT ;  /* 0x0000000a1b077212 */ /* 0x000fe200078ec0ff */
[----:B------:R-:W-:Y:S01]  /*0ec0*/  IMAD.MOV R10, RZ, RZ, -R8 ;  /* 0x000000ffff0a7224 */ /* 0x000fe200078e0a08 */
[----:B------:R-:W-:Y:S02]  /*0ed0*/  SEL R11, R11, R20, !P3 ;  /* 0x000000140b0b7207 */ /* 0x000fe40005800000 */
[----:B------:R-:W-:Y:S01]  /*0ee0*/  LOP3.LUT R9, R14, R9, RZ, 0xc0, !PT ;  /* 0x000000090e097212 */ /* 0x000fe200078ec0ff */
[----:B------:R-:W-:Y:S02]  /*0ef0*/  IMAD R8, R6, R8, R7 ;  /* 0x0000000806087224 */ /* 0x000fe400078e0207 */
[----:B--2---:R-:W-:-:S02]  /*0f00*/  IMAD R6, R10, R25, R16 ;  /* 0x000000190a067224 */ /* 0x004fc400078e0210 */
[----:B---3--:R-:W-:Y:S02]  /*0f10*/  IMAD R11, R8, R24, R11 ;  /* 0x00000018080b7224 */ /* 0x008fe400078e020b */
[----:B------:R-:W-:Y:S02]  /*0f20*/  IMAD R6, R6, R17, R9 ;  /* 0x0000001106067224 */ /* 0x000fe400078e0209 */
[----:B------:R-:W-:-:S03]  /*0f30*/  IMAD.MOV.U32 R14, RZ, RZ, 0x1 ;  /* 0x00000001ff0e7424 */ /* 0x000fc600078e00ff */
[----:B------:R-:W-:Y:S02]  /*0f40*/  SEL R10, R6, R11, !P3 ;  /* 0x0000000b060a7207 */ /* 0x000fe40005800000 */
[----:B------:R-:W-:Y:S01]  /*0f50*/  SEL R7, R11, R6, !P3 ;  /* 0x000000060b077207 */ /* 0x000fe20005800000 */
[----:B------:R-:W-:-:S07]  /*0f60*/  IMAD.MOV.U32 R6, RZ, RZ, R26 ;  /* 0x000000ffff067224 */ /* 0x000fce00078e001a */
.L_x_9:
[----:B------:R-:W-:-:S08]  /*0f70*/  NOP ;  /* 0x0000000000007918 */ /* 0x000fd00000000000 */
[----:B------:R-:W0:Y:S02]  /*0f80*/  USETMAXREG.TRY_ALLOC.CTAPOOL UP0, 0xe8 ;  /* 0x000000e8000079c8 */ /* 0x000e240008000600 */
[----:B0-----:R-:W-:-:S13]  /*0f90*/  PLOP3.LUT P1, PT, PT, PT, UP0, 0x80, 0x0 ;  /* 0x000000000000781c */ /* 0x001fda0003f2f008 */
[----:B------:R-:W-:Y:S05]  /*0fa0*/  @!P1 BRA `(.L_x_9) ;  /* 0xfffffffc00f09947 */ /* 0x000fea000383ffff */
[----:B------:R-:W-:Y:S01]  /*0fb0*/  ULDC.64 UR4, c[0x0][0x598] ;  /* 0x0001660000047ab9 */ /* 0x000fe20000000a00 */
[----:B------:R-:W-:Y:S01]  /*0fc0*/  ULDC.64 UR16, c[0x0][0x208] ;  /* 0x0000820000107ab9 */ /* 0x000fe20000000a00 */
[----:B------:R-:W-:-:S04]  /*0fd0*/  ISETP.NE.U32.AND P1, PT, RZ, UR4, PT ;  /* 0x00000004ff007c0c */ /* 0x000fc8000bf25070 */
[----:B------:R-:W-:-:S13]  /*0fe0*/  ISETP.NE.AND.EX P1, PT, RZ, UR5, PT, P1 ;  /* 0x00000005ff007c0c */ /* 0x000fda000bf25310 */
[----:B------:R-:W-:Y:S05]  /*0ff0*/  @!P1 BRA `(.L_x_12) ;  /* 0x00000000001c9947 */ /* 0x000fea0003800000 */
[----:B------:R-:W0:Y:S02]  /*1000*/  LDC.64 R8, c[0x0][0x598] ;  /* 0x00016600ff087b82 */ /* 0x000e240000000a00 */
[----:B0-----:R-:W2:Y:S02]  /*1010*/  LDG.E.64 R8, desc[UR16][R8.64] ;  /* 0x0000001008087981 */ /* 0x001ea4000c1e1b00 */
[----:B--2---:R-:W-:-:S04]  /*1020*/  ISETP.NE.U32.AND P1, PT, R8, RZ, PT ;  /* 0x000000ff0800720c */ /* 0x004fc80003f25070 */
[----:B------:R-:W-:-:S13]  /*1030*/  ISETP.NE.AND.EX P1, PT, R9, RZ, PT, P1 ;  /* 0x000000ff0900720c */ /* 0x000fda0003f25310 */
[----:B------:R-:W-:Y:S05]  /*1040*/  @!P1 BRA `(.L_x_12) ;  /* 0x0000000000089947 */ /* 0x000fea0003800000 */
[----:B------:R0:W5:Y:S01]  /*1050*/  LD.E R8, desc[UR16][R8.64] ;  /* 0x0000001008087980 */ /* 0x000162000c101900 */
[----:B------:R-:W-:Y:S05]  /*1060*/  BRA `(.L_x_13) ;  /* 0x0000000000207947 */ /* 0x000fea0003800000 */
.L_x_12:
[----:B------:R-:W-:Y:S02]  /*1070*/  ULDC.64 UR4, c[0x0][0x588] ;  /* 0x0001620000047ab9 */ /* 0x000fe40000000a00 */
[----:B------:R-:W-:-:S04]  /*1080*/  ISETP.NE.U32.AND P1, PT, RZ, UR4, PT ;  /* 0x00000004ff007c0c */ /* 0x000fc8000bf25070 */
[----:B------:R-:W-:-:S13]  /*1090*/  ISETP.NE.AND.EX P1, PT, RZ, UR5, PT, P1 ;  /* 0x00000005ff007c0c */ /* 0x000fda000bf25310 */
[----:B------:R-:W-:Y:S05]  /*10a0*/  @!P1 BRA `(.L_x_14) ;  /* 0x00000000000c9947 */ /* 0x000fea0003800000 */
[----:B------:R-:W0:Y:S02]  /*10b0*/  LDC.64 R8, c[0x0][0x588] ;  /* 0x00016200ff087b82 */ /* 0x000e240000000a00 */
[----:B0-----:R1:W5:Y:S01]  /*10c0*/  LDG.E R8, desc[UR16][R8.64] ;  /* 0x0000001008087981 */ /* 0x001362000c1e1900 */
[----:B------:R-:W-:Y:S05]  /*10d0*/  BRA `(.L_x_13) ;  /* 0x0000000000047947 */ /* 0x000fea0003800000 */
.L_x_14:
[----:B------:R-:W2:Y:S02]  /*10e0*/  LDC R8, c[0x0][0x580] ;  /* 0x00016000ff087b82 */ /* 0x000ea40000000800 */
.L_x_13:
[----:B------:R-:W-:Y:S02]  /*10f0*/  ULDC.64 UR4, c[0x0][0x5a0] ;  /* 0x0001680000047ab9 */ /* 0x000fe40000000a00 */
[----:B------:R-:W-:-:S04]  /*1100*/  ISETP.NE.U32.AND P1, PT, RZ, UR4, PT ;  /* 0x00000004ff007c0c */ /* 0x000fc8000bf25070 */
[----:B------:R-:W-:-:S13]  /*1110*/  ISETP.NE.AND.EX P1, PT, RZ, UR5, PT, P1 ;  /* 0x00000005ff007c0c */ /* 0x000fda000bf25310 */
[----:B------:R-:W-:Y:S05]  /*1120*/  @!P1 BRA `(.L_x_15) ;  /* 0x00000000001c9947 */ /* 0x000fea0003800000 */
[----:B------:R-:W3:Y:S02]  /*1130*/  LDC.64 R12, c[0x0][0x5a0] ;  /* 0x00016800ff0c7b82 */ /* 0x000ee40000000a00 */
[----:B---3--:R-:W3:Y:S02]  /*1140*/  LDG.E.64 R12, desc[UR16][R12.64] ;  /* 0x000000100c0c7981 */ /* 0x008ee4000c1e1b00 */
[----:B---3--:R-:W-:-:S04]  /*1150*/  ISETP.NE.U32.AND P1, PT, R12, RZ, PT ;  /* 0x000000ff0c00720c */ /* 0x008fc80003f25070 */
[----:B------:R-:W-:-:S13]  /*1160*/  ISETP.NE.AND.EX P1, PT, R13, RZ, PT, P1 ;  /* 0x000000ff0d00720c */ /* 0x000fda0003f25310 */
[----:B------:R-:W-:Y:S05]  /*1170*/  @!P1 BRA `(.L_x_15) ;  /* 0x0000000000089947 */ /* 0x000fea0003800000 */
[----:B01----:R0:W5:Y:S01]  /*1180*/  LD.E R9, desc[UR16][R12.64] ;  /* 0x000000100c097980 */ /* 0x003162000c101900 */
[----:B------:R-:W-:Y:S05]  /*1190*/  BRA `(.L_x_16) ;  /* 0x0000000000207947 */ /* 0x000fea0003800000 */
.L_x_15:
[----:B------:R-:W-:Y:S02]  /*11a0*/  ULDC.64 UR4, c[0x0][0x590] ;  /* 0x0001640000047ab9 */ /* 0x000fe40000000a00 */
[----:B------:R-:W-:-:S04]  /*11b0*/  ISETP.NE.U32.AND P1, PT, RZ, UR4, PT ;  /* 0x00000004ff007c0c */ /* 0x000fc8000bf25070 */
[----:B------:R-:W-:-:S13]  /*11c0*/  ISETP.NE.AND.EX P1, PT, RZ, UR5, PT, P1 ;  /* 0x00000005ff007c0c */ /* 0x000fda000bf25310 */
[----:B------:R-:W-:Y:S05]  /*11d0*/  @!P1 BRA `(.L_x_17) ;  /* 0x00000000000c9947 */ /* 0x000fea0003800000 */
[----:B------:R-:W0:Y:S02]  /*11e0*/  LDC.64 R12, c[0x0][0x590] ;  /* 0x00016400ff0c7b82 */ /* 0x000e240000000a00 */
[----:B01----:R1:W5:Y:S01]  /*11f0*/  LDG.E R9, desc[UR16][R12.64] ;  /* 0x000000100c097981 */ /* 0x003362000c1e1900 */
[----:B------:R-:W-:Y:S05]  /*1200*/  BRA `(.L_x_16) ;  /* 0x0000000000047947 */ /* 0x000fea0003800000 */
.L_x_17:
[----:B01----:R-:W3:Y:S02]  /*1210*/  LDC R9, c[0x0][0x584] ;  /* 0x00016100ff097b82 */ /* 0x003ee40000000800 */
.L_x_16:
[----:B------:R-:W-:-:S13]  /*1220*/  LOP3.LUT P1, RZ, R14, 0xff, RZ, 0xc0, !PT ;  /* 0x000000ff0eff7812 */ /* 0x000fda000782c0ff */
[----:B------:R-:W-:Y:S05]  /*1230*/  @!P1 EXIT ;  /* 0x000000000000994d */ /* 0x000fea0003800000 */
[----:B------:R-:W-:Y:S01]  /*1240*/  ULDC UR4, c[0x0][0x28c] ;  /* 0x0000a30000047ab9 */ /* 0x000fe20000000800 */
[----:B------:R-:W-:Y:S01]  /*1250*/  LOP3.LUT R143, R4, 0x1, RZ, 0xfc, !PT ;  /* 0x00000001048f7812 */ /* 0x000fe200078efcff */
[----:B------:R-:W-:-:S04]  /*1260*/  UIADD3 UR4, UR4, 0x3f, URZ ;  /* 0x0000003f04047890 */ /* 0x000fc8000fffe03f */
[----:B------:R-:W-:-:S04]  /*1270*/  USHF.R.S32.HI UR5, URZ, 0x1f, UR4 ;  /* 0x0000001f3f057899 */ /* 0x000fc80008011404 */
[----:B------:R-:W-:-:S03]  /*1280*/  ULEA.HI UR5, UR5, UR4, URZ, 0x6 ;  /* 0x0000000405057291 */ /* 0x000fc6000f8f303f */
[----:B------:R-:W-:Y:S01]  /*1290*/  UMOV UR4, URZ ;  /* 0x0000003f00047c82 */ /* 0x000fe20008000000 */
[----:B------:R-:W-:-:S03]  /*12a0*/  USHF.R.S32.HI UR9, URZ, 0x6, UR5 ;  /* 0x000000063f097899 */ /* 0x000fc60008011405 */
[----:B------:R-:W-:-:S09]  /*12b0*/  UMOV UR5, URZ ;  /* 0x0000003f00057c82 */ /* 0x000fd20008000000 */
.L_x_172:
[----:B------:R-:W-:Y:S01]  /*12c0*/  LOP3.LUT R11, R0, 0x80, RZ, 0xc0, !PT ;  /* 0x00000080000b7812 */ /* 0x000fe200078ec0ff */
[----:B------:R-:W4:Y:S01]  /*12d0*/  S2UR UR13, SR_CgaCtaId ;  /* 0x00000000000d79c3 */ /* 0x000f220000008800 */
[----:B------:R-:W-:Y:S01]  /*12e0*/  UMOV UR12, 0x400 ;  /* 0x00000400000c7882 */ /* 0x000fe20000000000 */
[----:B------:R-:W-:Y:S01]  /*12f0*/  UMOV UR6, URZ ;  /* 0x0000003f00067c82 */ /* 0x000fe20008000000 */
[----:B------:R-:W-:Y:S01]  /*1300*/  SHF.R.U32.HI R11, RZ, 0x7, R11 ;  /* 0x00000007ff0b7819 */ /* 0x000fe2000001160b */
[----:B------:R-:W-:Y:S01]  /*1310*/  UMOV UR7, URZ ;  /* 0x0000003f00077c82 */ /* 0x000fe20008000000 */
[----:B------:R-:W-:Y:S01]  /*1320*/  UMOV UR18, UR5 ;  /* 0x0000000500127c82 */ /* 0x000fe20008000000 */
[----:B------:R-:W-:Y:S02]  /*1330*/  CS2R R16, SRZ ;  /* 0x0000000000107805 */ /* 0x000fe4000001ff00 */
[----:B------:R-:W-:Y:S01]  /*1340*/  CS2R R14, SRZ ;  /* 0x00000000000e7805 */ /* 0x000fe2000001ff00 */
[----:B01----:R-:W0:Y:S01]  /*1350*/  LDC R12, c[0x0][0x28c] ;  /* 0x0000a300ff0c7b82 */ /* 0x003e220000000800 */
[----:B------:R-:W1:Y:S01]  /*1360*/  SHFL.IDX PT, R11, R11, RZ, 0x1f ;  /* 0x00001fff0b0b7589 */ /* 0x000e6200000e0000 */
[----:B------:R-:W-:-:S02]  /*1370*/  CS2R R18, SRZ ;  /* 0x0000000000127805 */ /* 0x000fc4000001ff00 */
[----:B------:R-:W-:Y:S02]  /*1380*/  CS2R R20, SRZ ;  /* 0x0000000000147805 */ /* 0x000fe4000001ff00 */
[----:B------:R-:W-:Y:S02]  /*1390*/  CS2R R22, SRZ ;  /* 0x0000000000167805 */ /* 0x000fe4000001ff00 */
[----:B------:R-:W-:Y:S02]  /*13a0*/  CS2R R88, SRZ ;  /* 0x0000000000587805 */ /* 0x000fe4000001ff00 */
[----:B------:R-:W-:Y:S02]  /*13b0*/  CS2R R90, SRZ ;  /* 0x00000000005a7805 */ /* 0x000fe4000001ff00 */
[----:B------:R-:W-:Y:S02]  /*13c0*/  CS2R R92, SRZ ;  /* 0x00000000005c7805 */ /* 0x000fe4000001ff00 */
        /* <DEDUP_REMOVED lines=16> */
[----:B0-----:R-:W-:Y:S02]  /*14d0*/  ISETP.GE.AND P1, PT, R12, 0x1, PT ;  /* 0x000000010c00780c */ /* 0x001fe40003f26270 */
[----:B------:R-:W-:Y:S02]  /*14e0*/  CS2R R126, SRZ ;  /* 0x00000000007e7805 */ /* 0x000fe4000001ff00 */
[----:B-1----:R-:W-:-:S02]  /*14f0*/  R2UR UR8, R11 ;  /* 0x000000000b0872ca */ /* 0x002fc400000e0000 */
[----:B------:R-:W-:Y:S02]  /*1500*/  CS2R R128, SRZ ;  /* 0x0000000000807805 */ /* 0x000fe4000001ff00 */
[----:B------:R-:W-:Y:S02]  /*1510*/  CS2R R130, SRZ ;  /* 0x0000000000827805 */ /* 0x000fe4000001ff00 */
[----:B------:R-:W-:Y:S02]  /*1520*/  CS2R R132, SRZ ;  /* 0x0000000000847805 */ /* 0x000fe4000001ff00 */
[----:B------:R-:W-:Y:S02]  /*1530*/  CS2R R134, SRZ ;  /* 0x0000000000867805 */ /* 0x000fe4000001ff00 */
[----:B------:R-:W-:Y:S02]  /*1540*/  CS2R R136, SRZ ;  /* 0x0000000000887805 */ /* 0x000fe4000001ff00 */
[----:B------:R-:W-:-:S02]  /*1550*/  CS2R R138, SRZ ;  /* 0x00000000008a7805 */ /* 0x000fc4000001ff00 */
[----:B------:R-:W-:Y:S01]  /*1560*/  CS2R R140, SRZ ;  /* 0x00000000008c7805 */ /* 0x000fe2000001ff00 */
[----:B------:R-:W-:Y:S01]  /*1570*/  IMAD.U32 R144, RZ, RZ, UR4 ;  /* 0x00000004ff907e24 */ /* 0x000fe2000f8e00ff */
[----:B--23--:R-:W-:Y:S02]  /*1580*/  CS2R R24, SRZ ;  /* 0x0000000000187805 */ /* 0x00cfe4000001ff00 */
[----:B------:R-:W-:Y:S02]  /*1590*/  CS2R R26, SRZ ;  /* 0x00000000001a7805 */ /* 0x000fe4000001ff00 */
[----:B------:R-:W-:Y:S02]  /*15a0*/  CS2R R28, SRZ ;  /* 0x00000000001c7805 */ /* 0x000fe4000001ff00 */
[----:B------:R-:W-:Y:S01]  /*15b0*/  CS2R R30, SRZ ;  /* 0x00000000001e7805 */ /* 0x000fe2000001ff00 */
[----:B------:R-:W-:Y:S01]  /*15c0*/  ULEA.HI UR10, UR8, UR8, URZ, 0x1 ;  /* 0x00000008080a7291 */ /* 0x000fe2000f8f083f */
[----:B------:R-:W-:-:S02]  /*15d0*/  CS2R R32, SRZ ;  /* 0x0000000000207805 */ /* 0x000fc4000001ff00 */
[----:B------:R-:W-:Y:S02]  /*15e0*/  CS2R R34, SRZ ;  /* 0x0000000000227805 */ /* 0x000fe4000001ff00 */
[----:B------:R-:W-:Y:S01]  /*15f0*/  CS2R R36, SRZ ;  /* 0x0000000000247805 */ /* 0x000fe2000001ff00 */
[----:B------:R-:W-:Y:S01]  /*1600*/  ULOP3.LUT UR11, UR10, 0xffffe, URZ, 0xc0, !UPT ;  /* 0x000ffffe0a0b7892 */ /* 0x000fe2000f8ec03f */
[----:B------:R-:W-:Y:S01]  /*1610*/  CS2R R38, SRZ ;  /* 0x0000000000267805 */ /* 0x000fe2000001ff00 */
[----:B----4-:R-:W-:Y:S01]  /*1620*/  ULEA UR10, UR13, UR12, 0x18 ;  /* 0x0000000c0d0a7291 */ /* 0x010fe2000f8ec03f */
[----:B------:R-:W-:Y:S01]  /*1630*/  CS2R R40, SRZ ;  /* 0x0000000000287805 */ /* 0x000fe2000001ff00 */
[----:B------:R-:W-:Y:S01]  /*1640*/  UIADD3 UR11, UR8, -UR11, URZ ;  /* 0x8000000b080b7290 */ /* 0x000fe2000fffe03f */
[----:B------:R-:W-:Y:S02]  /*1650*/  CS2R R42, SRZ ;  /* 0x00000000002a7805 */ /* 0x000fe4000001ff00 */
[----:B------:R-:W-:Y:S01]  /*1660*/  CS2R R44, SRZ ;  /* 0x00000000002c7805 */ /* 0x000fe2000001ff00 */
[----:B------:R-:W-:Y:S01]  /*1670*/  UMOV UR8, URZ ;  /* 0x0000003f00087c82 */ /* 0x000fe20008000000 */
[----:B------:R-:W-:Y:S01]  /*1680*/  ULEA UR11, UR11, UR10, 0xc ;  /* 0x0000000a0b0b7291 */ /* 0x000fe2000f8e603f */
[----:B------:R-:W-:-:S02]  /*1690*/  CS2R R46, SRZ ;  /* 0x00000000002e7805 */ /* 0x000fc4000001ff00 */
[----:B------:R-:W-:Y:S02]  /*16a0*/  CS2R R48, SRZ ;  /* 0x0000000000307805 */ /* 0x000fe4000001ff00 */
[----:B------:R-:W-:Y:S01]  /*16b0*/  CS2R R50, SRZ ;  /* 0x0000000000327805 */ /* 0x000fe2000001ff00 */
[----:B------:R-:W-:Y:S01]  /*16c0*/  UIADD3 UR11, UR11, 0x200, URZ ;  /* 0x000002000b0b7890 */ /* 0x000fe2000fffe03f */
[----:B------:R-:W-:Y:S02]  /*16d0*/  CS2R R52, SRZ ;  /* 0x0000000000347805 */ /* 0x000fe4000001ff00 */
[----:B------:R-:W-:Y:S02]  /*16e0*/  CS2R R54, SRZ ;  /* 0x0000000000367805 */ /* 0x000fe4000001ff00 */
[----:B------:R-:W-:Y:S01]  /*16f0*/  CS2R R56, SRZ ;  /* 0x0000000000387805 */ /* 0x000fe2000001ff00 */
[----:B------:R-:W-:Y:S01]  /*1700*/  USHF.R.U32.HI UR11, URZ, 0x4, UR11 ;  /* 0x000000043f0b7899 */ /* 0x000fe2000801160b */
[----:B------:R-:W-:-:S02]  /*1710*/  CS2R R58, SRZ ;  /* 0x00000000003a7805 */ /* 0x000fc4000001ff00 */
[----:B------:R-:W-:Y:S02]  /*1720*/  CS2R R60, SRZ ;  /* 0x00000000003c7805 */ /* 0x000fe4000001ff00 */
[----:B------:R-:W-:Y:S01]  /*1730*/  CS2R R62, SRZ ;  /* 0x00000000003e7805 */ /* 0x000fe2000001ff00 */
[----:B------:R-:W-:Y:S01]  /*1740*/  ULOP3.LUT UR11, UR11, 0x3fff, URZ, 0xc0, !UPT ;  /* 0x00003fff0b0b7892 */ /* 0x000fe2000f8ec03f */
        /* <DEDUP_REMOVED lines=11> */
[----:B------:R-:W-:Y:S01]  /*1800*/  CS2R R86, SRZ ;  /* 0x0000000000567805 */ /* 0x000fe2000001ff00 */
[----:B------:R-:W-:Y:S06]  /*1810*/  @!P1 BRA `(.L_x_18) ;  /* 0x00000008002c9947 */ /* 0x000fec0003800000 */
[----:B------:R-:W-:-:S13]  /*1820*/  ISETP.NE.AND P2, PT, R143, 0x3, PT ;  /* 0x000000038f00780c */ /* 0x000fda0003f45270 */
[----:B------:R-:W-:Y:S05]  /*1830*/  @!P2 BRA `(.L_x_19) ;  /* 0x000000000004a947 */ /* 0x000fea0003800000 */
[----:B------:R-:W-:Y:S01]  /*1840*/  BPT.TRAP 0x1 ;  /* 0x000000040000795c */ /* 0x000fe20000300000 */
.L_x_19:
[----:B------:R-:W-:Y:S01]  /*1850*/  ULEA UR6, UR5, UR10, 0x3 ;  /* 0x0000000a05067291 */ /* 0x000fe2000f8e183f */
[----:B------:R-:W-:-:S05]  /*1860*/  IMAD.U32 R11, RZ, RZ, UR4 ;  /* 0x00000004ff0b7e24 */ /* 0x000fca000f8e00ff */
[----:B------:R-:W-:-:S04]  /*1870*/  SHF.L.U32 R11, R11, 0x1f, RZ ;  /* 0x0000001f0b0b7819 */ /* 0x000fc800000006ff */
[----:B------:R0:W1:Y:S01]  /*1880*/  SYNCS.PHASECHK.TRANS64.TRYWAIT P1, [UR6], R11 ;  /* 0x0000000bff0075a7 */ /* 0x0000620008020146 */
[----:B------:R-:W-:Y:S05]  /*1890*/  @!P2 BRA `(.L_x_20) ;  /* 0x000000000004a947 */ /* 0x000fea0003800000 */
[----:B------:R-:W-:Y:S01]  /*18a0*/  BPT.TRAP 0x1 ;  /* 0x000000040000795c */ /* 0x000fe20000300000 */
.L_x_20:
[----:B-1----:R-:W-:Y:S05]  /*18b0*/  @P1 BRA `(.L_x_21) ;  /* 0x0000000000081947 */ /* 0x002fea0003800000 */
[----:B------:R-:W1:Y:S02]  /*18c0*/  SYNCS.PHASECHK.TRANS64.TRYWAIT P1, [UR6], R11 ;  /* 0x0000000bff0075a7 */ /* 0x000e640008020146 */
[----:B-1----:R-:W-:Y:S05]  /*18d0*/  @!P1 BRA `(.L_x_22) ;  /* 0x0000008000509947 */ /* 0x002fea0003800000 */
.L_x_21:
[----:B------:R-:W-:Y:S01]  /*18e0*/  UIADD3 UR6, UR10, 0x1c200, URZ ;  /* 0x0001c2000a067890 */ /* 0x000fe2000fffe03f */
[----:B------:R-:W-:Y:S01]  /*18f0*/  WARPGROUP.ARRIVE ;  /* 0x00000000000079c5 */ /* 0x000fe20000000000 */
[----:B------:R-:W-:Y:S01]  /*1900*/  ULOP3.LUT UR12, UR11, 0x10000, URZ, 0xfc, !UPT ;  /* 0x000100000b0c7892 */ /* 0x000fe2000f8efc3f */
[----:B------:R-:W-:Y:S01]  /*1910*/  CS2R R16, SRZ ;  /* 0x0000000000107805 */ /* 0x000fe2000001ff00 */
[----:B------:R-:W-:Y:S01]  /*1920*/  USHF.R.U32.HI UR6, URZ, 0x4, UR6 ;  /* 0x000000043f067899 */ /* 0x000fe20008011606 */
[----:B------:R-:W-:Y:S01]  /*1930*/  CS2R R14, SRZ ;  /* 0x00000000000e7805 */ /* 0x000fe2000001ff00 */
[----:B------:R-:W-:Y:S01]  /*1940*/  ULEA UR12, UR5, UR12, 0x9 ;  /* 0x0000000c050c7291 */ /* 0x000fe2000f8e483f */
[----:B------:R-:W-:Y:S01]  /*1950*/  CS2R R18, SRZ ;  /* 0x0000000000127805 */ /* 0x000fe2000001ff00 */
[----:B------:R-:W-:Y:S01]  /*1960*/  ULOP3.LUT UR6, UR6, 0x3fff, URZ, 0xc0, !UPT ;  /* 0x00003fff06067892 */ /* 0x000fe2000f8ec03f */
[----:B------:R-:W-:Y:S01]  /*1970*/  CS2R R20, SRZ ;  /* 0x0000000000147805 */ /* 0x000fe2000001ff00 */
[----:B------:R-:W-:Y:S01]  /*1980*/  UMOV UR13, 0x80000020 ;  /* 0x80000020000d7882 */ /* 0x000fe20000000000 */
[----:B------:R-:W-:Y:S01]  /*1990*/  UMOV UR15, 0x80000020 ;  /* 0x80000020000f7882 */ /* 0x000fe20000000000 */
[----:B------:R-:W-:Y:S01]  /*19a0*/  ULOP3.LUT UR6, UR6, 0x10000, URZ, 0xfc, !UPT ;  /* 0x0001000006067892 */ /* 0x000fe2000f8efc3f */
[----:B------:R-:W-:Y:S01]  /*19b0*/  CS2R R22, SRZ ;  /* 0x0000000000167805 */ /* 0x000fe2000001ff00 */
[----:B------:R-:W-:Y:S01]  /*19c0*/  ULDC UR7, c[0x0][0x50c] ;  /* 0x0001430000077ab9 */ /* 0x000fe20000000800 */
[----:B------:R-:W-:Y:S01]  /*19d0*/  CS2R R88, SRZ ;  /* 0x0000000000587805 */ /* 0x000fe2000001ff00 */
[----:B------:R-:W-:Y:S01]  /*19e0*/  ULEA UR14, UR5, UR6, 0x9 ;  /* 0x00000006050e7291 */ /* 0x000fe2000f8e483f */
[----:B------:R-:W-:Y:S01]  /*19f0*/  CS2R R90, SRZ ;  /* 0x00000000005a7805 */ /* 0x000fe2000001ff00 */
[----:B------:R-:W-:Y:S01]  /*1a00*/  UISETP.NE.AND UP0, UPT, UR7, 0x2, UPT ;  /* 0x000000020700788c */ /* 0x000fe2000bf05270 */
[----:B------:R-:W-:Y:S01]  /*1a10*/  CS2R R92, SRZ ;  /* 0x00000000005c7805 */ /* 0x000fe2000001ff00 */
[----:B------:R-:W-:Y:S01]  /*1a20*/  UMOV UR6, 0x2 ;  /* 0x0000000200067882 */ /* 0x000fe20000000000 */
[----:B------:R-:W-:Y:S01]  /*1a30*/  CS2R R94, SRZ ;  /* 0x00000000005e7805 */ /* 0x000fe2000001ff00 */
[----:B------:R-:W-:Y:S01]  /*1a40*/  USEL UR7, URZ, 0x1, UP0 ;  /* 0x000000013f077887 */ /* 0x000fe20008000000 */
[----:B------:R-:W-:-:S02]  /*1a50*/  CS2R R96, SRZ ;  /* 0x0000000000607805 */ /* 0x000fc4000001ff00 */
[----:B------:R-:W-:Y:S01]  /*1a60*/  CS2R R98, SRZ ;  /* 0x0000000000627805 */ /* 0x000fe2000001ff00 */
[----:B------:R-:W-:Y:S01]  /*1a70*/  QGMMA.64x128x32.F32.E4M3.E4M3 R24, gdesc[UR12], RZ, !UPT ;  /* 0x01e000000c1879f3 */ /* 0x000fe2000c7008ff */
[----:B------:R-:W-:Y:S01]  /*1a80*/  UIADD3 UR12, UR12, 0x2, URZ ;  /* 0x000000020c0c7890 */ /* 0x000fe2000fffe03f */
[----:B------:R-:W-:Y:S02]  /*1a90*/  CS2R R100, SRZ ;  /* 0x0000000000647805 */ /* 0x000fe4000001ff00 */
[----:B------:R-:W-:Y:S01]  /*1aa0*/  ISETP.NE.AND P1, PT, RZ, UR7, PT ;  /* 0x00000007ff007c0c */ /* 0x000fe2000bf25270 */
[----:B------:R-:W-:Y:S01]  /*1ab0*/  UIADD3 UR14, UR14, 0x2, URZ ;  /* 0x000000020e0e7890 */ /* 0x000fe2000fffe03f */
[----:B------:R-:W-:Y:S01]  /*1ac0*/  CS2R R102, SRZ ;  /* 0x0000000000667805 */ /* 0x000fe2000001ff00 */
[----:B------:R-:W-:Y:S01]  /*1ad0*/  UMOV UR13, 0x80000020 ;  /* 0x80000020000d7882 */ /* 0x000fe20000000000 */
[----:B------:R-:W-:Y:S01]  /*1ae0*/  UMOV UR15, 0x80000020 ;  /* 0x80000020000f7882 */ /* 0x000fe20000000000 */
        /* <DEDUP_REMOVED lines=18> */
[----:B------:R-:W-:Y:S01]  /*1c10*/  CS2R R140, SRZ ;  /* 0x00000000008c7805 */ /* 0x000fe2000001ff00 */
[----:B------:R-:W-:Y:S01]  /*1c20*/  QGMMA.64x128x32.F32.E4M3.E4M3 R24, gdesc[UR12], R24, gsb0 ;  /* 0x01e000000c1879f3 */ /* 0x000fe20008000818 */
[----:B------:R-:W-:Y:S05]  /*1c30*/  @!P1 BRA `(.L_x_23) ;  /* 0x0000000400089947 */ /* 0x000fea0003800000 */
[----:B------:R-:W-:Y:S02]  /*1c40*/  WARPGROUP.DEPBAR.LE gsb0, 0x0 ;  /* 0x00008000000079c5 */ /* 0x000fe40000010000 */
[----:B------:R-:W-:-:S01]  /*1c50*/  FADD R141, RZ, R24 ;  /* 0x00000018ff8d7221 */ /* 0x000fc20000000000 */
[----:B------:R-:W-:Y:S01]  /*1c60*/  FADD R140, RZ, R25 ;  /* 0x00000019ff8c7221 */ /* 0x000fe20000000000 */
        /* <DEDUP_REMOVED lines=62> */
[----:B------:R-:W-:-:S06]  /*2050*/  UMOV UR6, URZ ;  /* 0x0000003f00067c82 */ /* 0x000fcc0008000000 */
.L_x_23:
[----:B------:R-:W-:-:S04]  /*2060*/  UIADD3 UR18, UR5, 0x1, URZ ;  /* 0x0000000105127890 */ /* 0x000fc8000fffe03f */
[----:B------:R-:W-:-:S04]  /*2070*/  UISETP.NE.AND UP0, UPT, UR18, 0xe, UPT ;  /* 0x0000000e1200788c */ /* 0x000fc8000bf05270 */
[----:B------:R-:W-:Y:S02]  /*2080*/  USEL UR8, URZ, 0x1, UP0 ;  /* 0x000000013f087887 */ /* 0x000fe40008000000 */
[----:B------:R-:W-:Y:S02]  /*2090*/  USEL UR18, UR18, URZ, UP0 ;  /* 0x0000003f12127287 */ /* 0x000fe40008000000 */
[----:B------:R-:W-:-:S06]  /*20a0*/  ULOP3.LUT UR8, UR4, UR8, URZ, 0x3c, !UPT ;  /* 0x0000000804087292 */ /* 0x000fcc000f8e3c3f */
[----:B------:R-:W-:Y:S01]  /*20b0*/  IMAD.U32 R144, RZ, RZ, UR8 ;  /* 0x00000008ff907e24 */ /* 0x000fe2000f8e00ff */
[----:B------:R-:W-:-:S06]  /*20c0*/  UMOV UR8, 0x1 ;  /* 0x0000000100087882 */ /* 0x000fcc0000000000 */
.L_x_18:
[----:B------:R-:W-:-:S04]  /*20d0*/  UISETP.LT.AND UP0, UPT, UR9, 0x1, UPT ;  /* 0x000000010900788c */ /* 0x000fc8000bf01270 */
[----:B------:R-:W-:-:S04]  /*20e0*/  USEL UR12, UR9, 0x1, UP0 ;  /* 0x00000001090c7887 */ /* 0x000fc80008000000 */
[----:B------:R-:W-:-:S04]  /*20f0*/  UIADD3 UR12, UR9, -UR12, URZ ;  /* 0x8000000c090c7290 */ /* 0x000fc8000fffe03f */
[----:B------:R-:W-:-:S06]  /*2100*/  UISETP.GE.AND UP0, UPT, UR12, 0x1, UPT ;  /* 0x000000010c00788c */ /* 0x000fcc000bf06270 */
[----:B------:R-:W-:-:S13]  /*2110*/  PLOP3.LUT P1, PT, PT, PT, UP0, 0x80, 0x0 ;  /* 0x000000000000781c */ /* 0x000fda0003f2f008 */
[----:B------:R-:W-:Y:S05]  /*2120*/  @!P1 BRA `(.L_x_24) ;  /* 0x0000000800049947 */ /* 0x000fea0003800000 */
[----:B01----:R-:W-:Y:S01]  /*2130*/  IMAD.U32 R11, RZ, RZ, UR12 ;  /* 0x0000000cff0b7e24 */ /* 0x003fe2000f8e00ff */
[----:B------:R-:W-:Y:S01]  /*2140*/  ULDC UR19, c[0x0][0x50c] ;  /* 0x0001430000137ab9 */ /* 0x000fe20000000800 */
[----:B------:R-:W-:-:S07]  /*2150*/  IMAD.U32 R12, RZ, RZ, UR5 ;  /* 0x00000005ff0c7e24 */ /* 0x000fce000f8e00ff */
.L_x_32:
[----:B------:R-:W-:-:S13]  /*2160*/  ISETP.NE.AND P2, PT, R143, 0x3, PT ;  /* 0x000000038f00780c */ /* 0x000fda0003f45270 */
[----:B0-----:R-:W-:Y:S05]  /*2170*/  @!P2 BRA `(.L_x_25) ;  /* 0x000000000004a947 */ /* 0x001fea0003800000 */
[----:B------:R-:W-:Y:S01]  /*2180*/  BPT.TRAP 0x1 ;  /* 0x000000040000795c */ /* 0x000fe20000300000 */
.L_x_25:
[----:B------:R-:W0:Y:S01]  /*2190*/  S2UR UR12, SR_CgaCtaId ;  /* 0x00000000000c79c3 */ /* 0x000e220000008800 */
[----:B------:R-:W-:Y:S01]  /*21a0*/  UMOV UR10, 0x400 ;  /* 0x00000400000a7882 */ /* 0x000fe20000000000 */
[----:B------:R-:W-:Y:S01]  /*21b0*/  SHF.L.U32 R13, R144, 0x1f, RZ ;  /* 0x0000001f900d7819 */ /* 0x000fe200000006ff */
[----:B0-----:R-:W-:-:S04]  /*21c0*/  ULEA UR10, UR12, UR10, 0x18 ;  /* 0x0000000a0c0a7291 */ /* 0x001fc8000f8ec03f */
[----:B------:R-:W-:-:S09]  /*21d0*/  ULEA UR12, UR18, UR10, 0x3 ;  /* 0x0000000a120c7291 */ /* 0x000fd2000f8e183f */
[----:B------:R0:W1:Y:S01]  /*21e0*/  SYNCS.PHASECHK.TRANS64.TRYWAIT P1, [UR12], R13 ;  /* 0x0000000dff0075a7 */ /* 0x000062000802014c */
[----:B------:R-:W-:Y:S05]  /*21f0*/  @!P2 BRA `(.L_x_26) ;  /* 0x000000000004a947 */ /* 0x000fea0003800000 */
[----:B------:R-:W-:Y:S01]  /*2200*/  BPT.TRAP 0x1 ;  /* 0x000000040000795c */ /* 0x000fe20000300000 */
.L_x_26:
[----:B-1----:R-:W-:Y:S05]  /*2210*/  @P1 BRA `(.L_x_27) ;  /* 0x0000000000081947 */ /* 0x002fea0003800000 */
[----:B------:R-:W1:Y:S02]  /*2220*/  SYNCS.PHASECHK.TRANS64.TRYWAIT P1, [UR12], R13 ;  /* 0x0000000dff0075a7 */ /* 0x000e64000802014c */
[----:B-1----:R-:W-:Y:S05]  /*2230*/  @!P1 BRA `(.L_x_28) ;  /* 0x0000007800109947 */ /* 0x002fea0003800000 */
.L_x_27:
[----:B------:R-:W-:Y:S01]  /*2240*/  UIADD3 UR12, UR10, 0x1c200, URZ ;  /* 0x0001c2000a0c7890 */ /* 0x000fe2000fffe03f */
[----:B------:R-:W-:Y:S01]  /*2250*/  WARPGROUP.ARRIVE ;  /* 0x00000000000079c5 */ /* 0x000fe20000000000 */
[----:B------:R-:W-:Y:S02]  /*2260*/  UISETP.NE.AND UP0, UPT, UR7, URZ, UPT ;  /* 0x0000003f0700728c */ /* 0x000fe4000bf05270 */
[----:B------:R-:W-:Y:S02]  /*2270*/  USHF.R.U32.HI UR12, URZ, 0x4, UR12 ;  /* 0x000000043f0c7899 */ /* 0x000fe4000801160c */
[----:B------:R-:W-:Y:S02]  /*2280*/  USEL UR8, UR8, URZ, !UP0 ;  /* 0x0000003f08087287 */ /* 0x000fe4000c000000 */
[----:B------:R-:W-:Y:S02]  /*2290*/  ULOP3.LUT UR7, UR12, 0x3fff, URZ, 0xc0, !UPT ;  /* 0x00003fff0c077892 */ /* 0x000fe4000f8ec03f */
[----:B------:R-:W-:-:S02]  /*22a0*/  ULOP3.LUT UR12, UR11, 0x10000, URZ, 0xfc, !UPT ;  /* 0x000100000b0c7892 */ /* 0x000fc4000f8efc3f */
[----:B------:R-:W-:Y:S02]  /*22b0*/  ULOP3.LUT UR7, UR7, 0x10000, URZ, 0xfc, !UPT ;  /* 0x0001000007077892 */ /* 0x000fe4000f8efc3f */
[----:B------:R-:W-:Y:S02]  /*22c0*/  UISETP.NE.U32.AND UP0, UPT, UR8, URZ, UPT ;  /* 0x0000003f0800728c */ /* 0x000fe4000bf05070 */
[----:B------:R-:W-:Y:S02]  /*22d0*/  ULEA UR12, UR18, UR12, 0x9 ;  /* 0x0000000c120c7291 */ /* 0x000fe4000f8e483f */
[----:B------:R-:W-:Y:S01]  /*22e0*/  ULEA UR14, UR18, UR7, 0x9 ;  /* 0x00000007120e7291 */ /* 0x000fe2000f8e483f */
[----:B------:R-:W-:Y:S01]  /*22f0*/  UMOV UR13, 0x80000020 ;  /* 0x80000020000d7882 */ /* 0x000fe20000000000 */
[----:B------:R-:W-:Y:S01]  /*2300*/  UMOV UR15, 0x80000020 ;  /* 0x80000020000f7882 */ /* 0x000fe20000000000 */
[----:B------:R-:W-:-:S06]  /*2310*/  UIADD3 UR6, UR6, 0x2, URZ ;  /* 0x0000000206067890 */ /* 0x000fcc000fffe03f */
[----:B------:R-:W-:Y:S01]  /*2320*/  QGMMA.64x128x32.F32.E4M3.E4M3 R24, gdesc[UR12], R24, UP0 ;  /* 0x01e000000c1879f3 */ /* 0x000fe2000bf00818 */
[----:B------:R-:W-:Y:S02]  /*2330*/  UIADD3 UR12, UR12, 0x2, URZ ;  /* 0x000000020c0c7890 */ /* 0x000fe4000fffe03f */
[----:B------:R-:W-:Y:S01]  /*2340*/  UIADD3 UR14, UR14, 0x2, URZ ;  /* 0x000000020e0e7890 */ /* 0x000fe2000fffe03f */
[----:B------:R-:W-:Y:S01]  /*2350*/  UMOV UR13, 0x80000020 ;  /* 0x80000020000d7882 */ /* 0x000fe20000000000 */
[----:B------:R-:W-:Y:S01]  /*2360*/  UMOV UR15, 0x80000020 ;  /* 0x80000020000f7882 */ /* 0x000fe20000000000 */
[----:B------:R-:W-:-:S04]  /*2370*/  UISETP.NE.AND UP0, UPT, UR6, UR19, UPT ;  /* 0x000000130600728c */ /* 0x000fc8000bf05270 */
[----:B------:R-:W-:-:S06]  /*2380*/  USEL UR7, URZ, 0x1, UP0 ;  /* 0x000000013f077887 */ /* 0x000fcc0008000000 */
[----:B------:R-:W-:Y:S01]  /*2390*/  ISETP.NE.AND P1, PT, RZ, UR7, PT ;  /* 0x00000007ff007c0c */ /* 0x000fe2000bf25270 */
[----:B------:R-:W-:Y:S03]  /*23a0*/  QGMMA.64x128x32.F32.E4M3.E4M3 R24, gdesc[UR12], R24, gsb0 ;  /* 0x01e000000c1879f3 */ /* 0x000fe60008000818 */
[----:B------:R-:W-:-:S09]  /*23b0*/  WARPGROUP.DEPBAR.LE gsb0, 0x1 ;  /* 0x00008000000079c5 */ /* 0x000fd20000010100 */
[----:B------:R-:W-:Y:S05]  /*23c0*/  @!P1 BRA `(.L_x_29) ;  /* 0x0000000400089947 */ /* 0x000fea0003800000 */
[----:B------:R-:W-:Y:S02]  /*23d0*/  WARPGROUP.DEPBAR.LE gsb0, 0x0 ;  /* 0x00008000000079c5 */ /* 0x000fe40000010000 */
[----:B------:R-:W-:-:S01]  /*23e0*/  FADD R141, R24, R141 ;  /* 0x0000008d188d7221 */ /* 0x000fc20000000000 */
[----:B------:R-:W-:Y:S01]  /*23f0*/  FADD R140, R25, R140 ;  /* 0x0000008c198c7221 */ /* 0x000fe20000000000 */
        /* <DEDUP_REMOVED lines=62> */
[----:B------:R-:W-:-:S06]  /*27e0*/  UMOV UR6, URZ ;  /* 0x0000003f00067c82 */ /* 0x000fcc0008000000 */
.L_x_29:
[----:B------:R-:W-:Y:S05]  /*27f0*/  @!P2 BRA `(.L_x_30) ;  /* 0x000000000004a947 */ /* 0x000fea0003800000 */
[----:B------:R-:W-:Y:S01]  /*2800*/  BPT.TRAP 0x1 ;  /* 0x000000040000795c */ /* 0x000fe20000300000 */
.L_x_30:
[----:B01----:R-:W-:Y:S02]  /*2810*/  @P0 LEA R13, R12, UR10, 0x3 ;  /* 0x0000000a0c0d0c11 */ /* 0x003fe4000f8e18ff */
[----:B------:R-:W-:-:S03]  /*2820*/  ISETP.GT.U32.AND P1, PT, R4, 0x1, PT ;  /* 0x000000010400780c */ /* 0x000fc60003f24070 */
[----:B------:R-:W-:-:S05]  /*2830*/  @P0 VIADD R142, R13, 0x70 ;  /* 0x000000700d8e0836 */ /* 0x000fca0000000000 */
[----:B------:R-:W-:-:S04]  /*2840*/  @P0 PRMT R142, R5, 0x654, R142 ;  /* 0x00000654058e0816 */ /* 0x000fc8000000008e */
[----:B------:R0:W-:Y:S01]  /*2850*/  @P0 SYNCS.ARRIVE.TRANS64.RED.A1T0 RZ, [R142+URZ], RZ ;  /* 0x000000ff8eff09a7 */ /* 0x0001e2000810043f */
[----:B------:R-:W-:Y:S05]  /*2860*/  @P1 BRA `(.L_x_31) ;  /* 0x0000000000041947 */ /* 0x000fea0003800000 */
[----:B------:R-:W-:Y:S01]  /*2870*/  BPT.TRAP 0x1 ;  /* 0x000000040000795c */ /* 0x000fe20000300000 */
.L_x_31:
[----:B------:R-:W-:Y:S01]  /*2880*/  UIADD3 UR18, UR18, 0x1, URZ ;  /* 0x0000000112127890 */ /* 0x000fe2000fffe03f */
[C---:B------:R-:W-:Y:S01]  /*2890*/  ISETP.GT.AND P2, PT, R11.reuse, 0x1, PT ;  /* 0x000000010b00780c */ /* 0x040fe20003f44270 */
[----:B------:R-:W-:Y:S02]  /*28a0*/  VIADD R12, R12, 0x1 ;  /* 0x000000010c0c7836 */ /* 0x000fe40000000000 */
[----:B------:R-:W-:Y:S01]  /*28b0*/  UISETP.NE.AND UP0, UPT, UR18, 0xe, UPT ;  /* 0x0000000e1200788c */ /* 0x000fe2000bf05270 */
[----:B------:R-:W-:Y:S02]  /*28c0*/  VIADD R11, R11, 0xffffffff ;  /* 0xffffffff0b0b7836 */ /* 0x000fe40000000000 */
[C---:B------:R-:W-:Y:S01]  /*28d0*/  ISETP.NE.AND P1, PT, R12.reuse, 0xe, PT ;  /* 0x0000000e0c00780c */ /* 0x040fe20003f25270 */
[----:B------:R-:W-:Y:S02]  /*28e0*/  USEL UR8, URZ, 0x1, UP0 ;  /* 0x000000013f087887 */ /* 0x000fe40008000000 */
[----:B------:R-:W-:Y:S01]  /*28f0*/  USEL UR18, UR18, URZ, UP0 ;  /* 0x0000003f12127287 */ /* 0x000fe20008000000 */
[----:B------:R-:W-:-:S03]  /*2900*/  SEL R12, R12, RZ, P1 ;  /* 0x000000ff0c0c7207 */ /* 0x000fc60000800000 */
[----:B------:R-:W-:Y:S01]  /*2910*/  LOP3.LUT R144, R144, UR8, RZ, 0x3c, !PT ;  /* 0x0000000890907c12 */ /* 0x000fe2000f8e3cff */
[----:B------:R-:W-:Y:S01]  /*2920*/  UMOV UR8, 0x1 ;  /* 0x0000000100087882 */ /* 0x000fe20000000000 */
[----:B------:R-:W-:Y:S06]  /*2930*/  @P2 BRA `(.L_x_32) ;  /* 0xfffffff800082947 */ /* 0x000fec000383ffff */
.L_x_24:
[----:B------:R-:W-:Y:S01]  /*2940*/  UISETP.NE.AND UP0, UPT, UR6, URZ, UPT ;  /* 0x0000003f0600728c */ /* 0x000fe2000bf05270 */
[----:B01----:R-:W0:Y:S03]  /*2950*/  LDC R11, c[0x0][0x28c] ;  /* 0x0000a300ff0b7b82 */ /* 0x003e260000000800 */
[----:B------:R-:W-:-:S06]  /*2960*/  USEL UR6, URZ, 0x1, !UP0 ;  /* 0x000000013f067887 */ /* 0x000fcc000c000000 */
[----:B------:R-:W-:Y:S02]  /*2970*/  ISETP.NE.AND P1, PT, RZ, UR6, PT ;  /* 0x00000006ff007c0c */ /* 0x000fe4000bf25270 */
[----:B0-----:R-:W-:-:S11]  /*2980*/  ISETP.GE.AND P2, PT, R11, 0x1, PT ;  /* 0x000000010b00780c */ /* 0x001fd60003f46270 */
[----:B------:R-:W-:Y:S05]  /*2990*/  @!P1 BRA `(.L_x_33) ;  /* 0x0000000400049947 */ /* 0x000fea0003800000 */
[----:B------:R-:W-:Y:S02]  /*29a0*/  WARPGROUP.DEPBAR.LE gsb0, 0x0 ;  /* 0x00008000000079c5 */ /* 0x000fe40000010000 */
[----:B------:R-:W-:Y:S01]  /*29b0*/  FADD R141, R24, R141 ;  /* 0x0000008d188d7221 */ /* 0x000fe20000000000 */
        /* <DEDUP_REMOVED lines=62> */
[----:B------:R-:W-:-:S07]  /*2da0*/  FADD R16, R16, R87 ;  /* 0x0000005710107221 */ /* 0x000fce0000000000 */
.L_x_33:
[----:B------:R-:W-:Y:S02]  /*2db0*/  WARPGROUP.DEPBAR.LE gsb0, 0x0 ;  /* 0x00008000000079c5 */ /* 0x000fe40000010000 */
[----:B------:R-:W-:Y:S05]  /*2dc0*/  @!P2 BRA `(.L_x_34) ;  /* 0x000000000054a947 */ /* 0x000fea0003800000 */
[----:B------:R-:W-:-:S13]  /*2dd0*/  ISETP.NE.AND P1, PT, R143, 0x3, PT ;  /* 0x000000038f00780c */ /* 0x000fda0003f25270 */
[----:B------:R-:W-:Y:S05]  /*2de0*/  @!P1 BRA `(.L_x_35) ;  /* 0x0000000000049947 */ /* 0x000fea0003800000 */
[----:B------:R-:W-:Y:S01]  /*2df0*/  BPT.TRAP 0x1 ;  /* 0x000000040000795c */ /* 0x000fe20000300000 */
.L_x_35:
[----:B------:R-:W-:Y:S01]  /*2e00*/  BSSY B0, `(.L_x_36) ;  /* 0x000000f000007945 */ /* 0x000fe20003800000 */
[----:B------:R-:W-:-:S03]  /*2e10*/  ISETP.GT.U32.AND P1, PT, R4, 0x1, PT ;  /* 0x000000010400780c */ /* 0x000fc60003f24070 */
[----:B------:R-:W-:Y:S10]  /*2e20*/  @!P0 BRA `(.L_x_37) ;  /* 0x0000000000308947 */ /* 0x000ff40003800000 */
[----:B------:R-:W-:-:S04]  /*2e30*/  UISETP.LT.AND UP0, UPT, UR9, 0x1, UPT ;  /* 0x000000010900788c */ /* 0x000fc8000bf01270 */
[----:B------:R-:W-:-:S04]  /*2e40*/  USEL UR8, UR9, 0x1, UP0 ;  /* 0x0000000109087887 */ /* 0x000fc80008000000 */
[----:B------:R-:W-:-:S04]  /*2e50*/  UIADD3 UR8, UR5, UR9, -UR8 ;  /* 0x0000000905087290 */ /* 0x000fc8000fffe808 */
[----:B------:R-:W-:-:S04]  /*2e60*/  USHF.R.U32.HI UR6, URZ, 0x1, UR8 ;  /* 0x000000013f067899 */ /* 0x000fc80008011608 */
[----:B------:R-:W-:-:S04]  /*2e70*/  UIMAD.WIDE.U32 UR6, UR6, -0x6db6db6d, URZ ;  /* 0x92492493060678a5 */ /* 0x000fc8000f8e003f */
[----:B------:R-:W-:-:S04]  /*2e80*/  USHF.R.U32.HI UR6, URZ, 0x2, UR7 ;  /* 0x000000023f067899 */ /* 0x000fc80008011607 */
[----:B------:R-:W-:-:S04]  /*2e90*/  UIMAD UR8, UR6, -0xe, UR8 ;  /* 0xfffffff2060878a4 */ /* 0x000fc8000f8e0208 */
[----:B------:R-:W-:-:S04]  /*2ea0*/  ULEA UR8, UR8, UR10, 0x3 ;  /* 0x0000000a08087291 */ /* 0x000fc8000f8e183f */
[----:B------:R-:W-:-:S06]  /*2eb0*/  UIADD3 UR8, UR8, 0x70, URZ ;  /* 0x0000007008087890 */ /* 0x000fcc000fffe03f */
[----:B------:R-:W-:-:S05]  /*2ec0*/  IMAD.U32 R12, RZ, RZ, UR8 ;  /* 0x00000008ff0c7e24 */ /* 0x000fca000f8e00ff */
[----:B------:R-:W-:-:S04]  /*2ed0*/  PRMT R11, R5, 0x654, R12 ;  /* 0x00000654050b7816 */ /* 0x000fc8000000000c */
[----:B------:R0:W-:Y:S03]  /*2ee0*/  SYNCS.ARRIVE.TRANS64.RED.A1T0 RZ, [R11+URZ], RZ ;  /* 0x000000ff0bff79a7 */ /* 0x0001e6000810043f */
.L_x_37:
[----:B------:R-:W-:Y:S05]  /*2ef0*/  BSYNC B0 ;  /* 0x0000000000007941 */ /* 0x000fea0003800000 */
.L_x_36:
[----:B------:R-:W-:Y:S05]  /*2f00*/  @P1 BRA `(.L_x_34) ;  /* 0x0000000000041947 */ /* 0x000fea0003800000 */
[----:B------:R-:W-:Y:S01]  /*2f10*/  BPT.TRAP 0x1 ;  /* 0x000000040000795c */ /* 0x000fe20000300000 */
.L_x_34:
[----:B------:R-:W1:Y:S01]  /*2f20*/  LDC R25, c[0x0][0x288] ;  /* 0x0000a200ff197b82 */ /* 0x000e620000000800 */
[----:B------:R-:W-:Y:S01]  /*2f30*/  IMAD.SHL.U32 R31, R10, 0x80, RZ ;  /* 0x000000800a1f7824 */ /* 0x000fe200078e00ff */
[--C-:B0-----:R-:W-:Y:S01]  /*2f40*/  SHF.R.U32.HI R11, RZ, 0x2, R0.reuse ;  /* 0x00000002ff0b7819 */ /* 0x101fe20000011600 */
[----:B------:R-:W-:Y:S01]  /*2f50*/  UIADD3 UR5, UR9, UR5, URZ ;  /* 0x0000000509057290 */ /* 0x000fe2000fffe03f */
[C---:B------:R-:W-:Y:S01]  /*2f60*/  LOP3.LUT R13, R0.reuse, 0x60, RZ, 0xc0, !PT ;  /* 0x00000060000d7812 */ /* 0x040fe200078ec0ff */
[----:B------:R-:W-:Y:S01]  /*2f70*/  IMAD.SHL.U32 R33, R7, 0x80, RZ ;  /* 0x0000008007217824 */ /* 0x000fe200078e00ff */
[----:B------:R-:W-:Y:S01]  /*2f80*/  SHF.R.U32.HI R24, RZ, 0x7, R0 ;  /* 0x00000007ff187819 */ /* 0x000fe20000011600 */
[----:B------:R-:W-:Y:S01]  /*2f90*/  UISETP.GT.U32.AND UP0, UPT, UR5, 0xd, UPT ;  /* 0x0000000d0500788c */ /* 0x000fe2000bf04070 */
[----:B------:R-:W-:Y:S01]  /*2fa0*/  LOP3.LUT R12, R11, 0x7, RZ, 0xc0, !PT ;  /* 0x000000070b0c7812 */ /* 0x000fe200078ec0ff */
[----:B------:R-:W-:Y:S01]  /*2fb0*/  IMAD.SHL.U32 R28, R0, 0x2, RZ ;  /* 0x00000002001c7824 */ /* 0x000fe200078e00ff */
[----:B------:R-:W-:Y:S01]  /*2fc0*/  SHF.R.U32.HI R27, RZ, 0x1, R13 ;  /* 0x00000001ff1b7819 */ /* 0x000fe2000001160d */
[----:B------:R-:W-:Y:S01]  /*2fd0*/  ULDC UR12, c[0x0][0x284] ;  /* 0x0000a100000c7ab9 */ /* 0x000fe20000000800 */
[----:B------:R-:W-:Y:S01]  /*2fe0*/  LOP3.LUT R11, R24, 0x1, RZ, 0xc0, !PT ;  /* 0x00000001180b7812 */ /* 0x000fe200078ec0ff */
[----:B------:R-:W-:Y:S01]  /*2ff0*/  USHF.R.U32.HI UR6, URZ, 0x1, UR5 ;  /* 0x000000013f067899 */ /* 0x000fe20008011605 */
[----:B------:R-:W-:Y:S01]  /*3000*/  IADD3 R26, RZ, -R27, -R12 ;  /* 0x8000001bff1a7210 */ /* 0x000fe20007ffe80c */
[----:B------:R-:W-:Y:S01]  /*3010*/  UISETP.LT.U32.AND UP0, UPT, UR9, 0xe, UP0 ;  /* 0x0000000e0900788c */ /* 0x000fe20008701070 */
[----:B------:R-:W-:Y:S01]  /*3020*/  SHF.R.S32.HI R32, RZ, 0x1f, R6 ;  /* 0x0000001fff207819 */ /* 0x000fe20000011406 */
[----:B------:R-:W-:Y:S01]  /*3030*/  UISETP.GE.U32.AND UP1, UPT, UR9, 0xe, UPT ;  /* 0x0000000e0900788c */ /* 0x000fe2000bf26070 */
[----:B------:R-:W-:Y:S01]  /*3040*/  IMAD.SHL.U32 R13, R11, 0x40, RZ ;  /* 0x000000400b0d7824 */ /* 0x000fe200078e00ff */
[----:B------:R-:W-:Y:S01]  /*3050*/  LOP3.LUT R28, R31, 0x6, R28, 0xf8, !PT ;  /* 0x000000061f1c7812 */ /* 0x000fe200078ef81c */
[----:B------:R-:W-:Y:S01]  /*3060*/  ULDC.64 UR10, c[0x0][0x5d0] ;  /* 0x00017400000a7ab9 */ /* 0x000fe20000000a00 */
[----:B------:R-:W-:Y:S01]  /*3070*/  LOP3.LUT R24, R0, 0x3, RZ, 0xc0, !PT ;  /* 0x0000000300187812 */ /* 0x000fe200078ec0ff */
[----:B------:R-:W-:Y:S01]  /*3080*/  UIMAD.WIDE.U32 UR6, UR6, -0x6db6db6d, URZ ;  /* 0x92492493060678a5 */ /* 0x000fe2000f8e003f */
[----:B------:R-:W-:Y:S01]  /*3090*/  IMAD R26, R11, -0x40, R26 ;  /* 0xffffffc00b1a7824 */ /* 0x000fe200078e021a */
[----:B-1----:R-:W-:Y:S01]  /*30a0*/  ISETP.GE.AND P1, PT, R31, R25, PT ;  /* 0x000000191f00720c */ /* 0x002fe20003f26270 */
[----:B------:R-:W-:Y:S01]  /*30b0*/  USEL UR8, URZ, 0x1, !UP0 ;  /* 0x000000013f087887 */ /* 0x000fe2000c000000 */
[----:B------:R-:W-:Y:S01]  /*30c0*/  IMAD R11, R32, UR10, RZ ;  /* 0x0000000a200b7c24 */ /* 0x000fe2000f8e02ff */
[----:B------:R-:W-:Y:S01]  /*30d0*/  SHF.R.S32.HI R29, RZ, 0x1f, R28 ;  /* 0x0000001fff1d7819 */ /* 0x000fe2000001141c */
[----:B------:R-:W-:Y:S01]  /*30e0*/  USHF.R.U32.HI UR6, URZ, 0x2, UR7 ;  /* 0x000000023f067899 */ /* 0x000fe20008011607 */
[----:B------:R-:W-:Y:S01]  /*30f0*/  ISETP.GE.OR P1, PT, R33, UR12, P1 ;  /* 0x0000000c21007c0c */ /* 0x000fe20008f26670 */
[----:B------:R-:W-:Y:S01]  /*3100*/  ULOP3.LUT UR4, UR4, UR8, URZ, 0x3c, !UPT ;  /* 0x0000000804047292 */ /* 0x000fe2000f8e3c3f */
[----:B------:R-:W-:Y:S01]  /*3110*/  LOP3.LUT R13, R13, 0x40, R12, 0xe2, !PT ;  /* 0x000000400d0d7812 */ /* 0x000fe200078ee20c */
[----:B------:R-:W-:Y:S01]  /*3120*/  IMAD R12, R24, -0x2, R25 ;  /* 0xfffffffe180c7824 */ /* 0x000fe200078e0219 */
[----:B------:R-:W-:Y:S01]  /*3130*/  UIMAD UR5, UR6, -0xe, UR5 ;  /* 0xfffffff2060578a4 */ /* 0x000fe2000f8e0205 */
[----:B------:R-:W-:Y:S01]  /*3140*/  IMAD.WIDE R24, R7, 0x80, RZ ;  /* 0x0000008007187825 */ /* 0x000fe200078e02ff */
[----:B------:R-:W-:Y:S01]  /*3150*/  @UP1 ULOP3.LUT UR4, UR4, 0x1, UR6, 0x78, !UPT ;  /* 0x0000000104041892 */ /* 0x000fe2000f8e7806 */
[----:B------:R-:W-:-:S02]  /*3160*/  IADD3 R33, -R33, UR12, R26 ;  /* 0x0000000c21217c10 */ /* 0x000fc4000fffe11a */
[----:B------:R-:W-:Y:S01]  /*3170*/  IMAD R7, R6, UR11, R11 ;  /* 0x0000000b06077c24 */ /* 0x000fe2000f8e020b */
[----:B------:R-:W-:Y:S01]  /*3180*/  LOP3.LUT R35, R24, R13, R27, 0xfe, !PT ;  /* 0x0000000d18237212 */ /* 0x000fe200078efe1b */
[----:B------:R-:W-:-:S04]  /*3190*/  IMAD.WIDE.U32 R10, R6, UR10, R28 ;  /* 0x0000000a060a7c25 */ /* 0x000fc8000f8e001c */
[----:B------:R-:W-:Y:S02]  /*31a0*/  IMAD.IADD R11, R11, 0x1, R7 ;  /* 0x000000010b0b7824 */ /* 0x000fe400078e0207 */
[----:B------:R-:W-:Y:S02]  /*31b0*/  IMAD.IADD R27, R12, 0x1, -R31 ;  /* 0x000000010c1b7824 */ /* 0x000fe400078e0a1f */
[----:B------:R-:W-:Y:S01]  /*31c0*/  IMAD.MOV.U32 R26, RZ, RZ, -0x1 ;  /* 0xffffffffff1a7424 */ /* 0x000fe200078e00ff */
[----:B------:R-:W-:Y:S06]  /*31d0*/  @P1 BRA `(.L_x_38) ;  /* 0x0000004400a41947 */ /* 0x000fec0003800000 */
[----:B------:R-:W0:Y:S01]  /*31e0*/  LDC.64 R30, c[0x0][0x5c8] ;  /* 0x00017200ff1e7b82 */ /* 0x000e220000000a00 */
[----:B------:R-:W-:Y:S01]  /*31f0*/  ULDC.64 UR6, c[0x0][0x5c0] ;  /* 0x0001700000067ab9 */ /* 0x000fe20000000a00 */
[----:B------:R-:W-:Y:S01]  /*3200*/  BSSY B0, `(.L_x_38) ;  /* 0x0000466000007945 */ /* 0x000fe20003800000 */
[-C--:B0-----:R-:W-:Y:S02]  /*3210*/  IMAD R12, R25, R30.reuse, RZ ;  /* 0x0000001e190c7224 */ /* 0x081fe400078e02ff */
[----:B------:R-:W-:-:S04]  /*3220*/  IMAD.WIDE.U32 R10, R35, R30, R10 ;  /* 0x0000001e230a7225 */ /* 0x000fc800078e000a */
[----:B------:R-:W-:Y:S01]  /*3230*/  IMAD R13, R35, R31, R12 ;  /* 0x0000001f230d7224 */ /* 0x000fe200078e020c */
[----:B------:R-:W-:Y:S02]  /*3240*/  LEA R7, P1, R30, R10, 0x3 ;  /* 0x0000000a1e077211 */ /* 0x000fe400078218ff */
[----:B------:R-:W-:Y:S01]  /*3250*/  IADD3 R12, P2, R10, UR6, RZ ;  /* 0x000000060a0c7c10 */ /* 0x000fe2000ff5e0ff */
[----:B------:R-:W-:Y:S01]  /*3260*/  IMAD.IADD R13, R11, 0x1, R13 ;  /* 0x000000010b0d7824 */ /* 0x000fe200078e020d */
[----:B------:R-:W-:-:S04]  /*3270*/  IADD3 R10, P4, R7, UR6, RZ ;  /* 0x00000006070a7c10 */ /* 0x000fc8000ff9e0ff */
[----:B------:R-:W-:Y:S02]  /*3280*/  LEA.HI.X R7, R30, R13, R31, 0x3, P1 ;  /* 0x0000000d1e077211 */ /* 0x000fe400008f1c1f */
[----:B---3-5:R-:W-:Y:S02]  /*3290*/  FSETP.NEU.AND P1, PT, R9, RZ, PT ;  /* 0x000000ff0900720b */ /* 0x028fe40003f2d000 */
[----:B------:R-:W-:Y:S02]  /*32a0*/  IADD3.X R13, R13, UR7, RZ, P2, !PT ;  /* 0x000000070d0d7c10 */ /* 0x000fe400097fe4ff */
[----:B------:R-:W-:-:S09]  /*32b0*/  IADD3.X R11, R7, UR7, RZ, P4, !PT ;  /* 0x00000007070b7c10 */ /* 0x000fd2000a7fe4ff */
[----:B------:R-:W-:Y:S05]  /*32c0*/  @!P1 BRA `(.L_x_39) ;  /* 0x00000034005c9947 */ /* 0x000fea0003800000 */
[----:B------:R-:W-:Y:S01]  /*32d0*/  ULDC.64 UR6, c[0x0][0x5b8] ;  /* 0x00016e0000067ab9 */ /* 0x000fe20000000a00 */
[----:B------:R-:W-:Y:S01]  /*32e0*/  ISETP.GE.AND P1, PT, R33, 0x1, PT ;  /* 0x000000012100780c */ /* 0x000fe20003f26270 */
[----:B------:R-:W-:Y:S01]  /*32f0*/  IMAD R7, R32, UR6, RZ ;  /* 0x0000000620077c24 */ /* 0x000fe2000f8e02ff */
[----:B------:R-:W-:Y:S01]  /*3300*/  ULDC.64 UR10, c[0x0][0x5a8] ;  /* 0x00016a00000a7ab9 */ /* 0x000fe20000000a00 */
[C---:B------:R-:W-:Y:S01]  /*3310*/  IMAD.WIDE.U32 R28, R6.reuse, UR6, R28 ;  /* 0x00000006061c7c25 */ /* 0x040fe2000f8e001c */
[----:B------:R-:W-:Y:S01]  /*3320*/  ISETP.LT.OR P5, PT, R27, 0x1, !P1 ;  /* 0x000000011b00780c */ /* 0x000fe20004fa1670 */
[----:B------:R-:W-:Y:S02]  /*3330*/  BSSY B1, `(.L_x_40) ;  /* 0x000000c000017945 */ /* 0x000fe40003800000 */
[----:B------:R-:W-:Y:S01]  /*3340*/  IMAD R7, R6, UR7, R7 ;  /* 0x0000000706077c24 */ /* 0x000fe2000f8e0207 */
[----:B------:R-:W-:Y:S02]  /*3350*/  ULDC.64 UR6, c[0x0][0x5b0] ;  /* 0x00016c0000067ab9 */ /* 0x000fe40000000a00 */
[----:B------:R-:W-:-:S02]  /*3360*/  IMAD R30, R25, UR6, RZ ;  /* 0x00000006191e7c24 */ /* 0x000fc4000f8e02ff */
[----:B------:R-:W-:Y:S02]  /*3370*/  IMAD.IADD R29, R29, 0x1, R7 ;  /* 0x000000011d1d7824 */ /* 0x000fe400078e0207 */
[C-C-:B------:R-:W-:Y:S01]  /*3380*/  IMAD R31, R35.reuse, UR7, R30.reuse ;  /* 0x00000007231f7c24 */ /* 0x140fe2000f8e021e */
[----:B------:R-:W-:Y:S01]  /*3390*/  PRMT R30, RZ, 0x7610, R30 ;  /* 0x00007610ff1e7816 */ /* 0x000fe2000000001e */
[----:B------:R-:W-:-:S03]  /*33a0*/  IMAD.WIDE.U32 R6, R35, UR6, R28 ;  /* 0x0000000623067c25 */ /* 0x000fc6000f8e001c */
[----:B------:R-:W-:-:S04]  /*33b0*/  IADD3 R6, P2, R6, UR10, RZ ;  /* 0x0000000a06067c10 */ /* 0x000fc8000ff5e0ff */
[----:B------:R-:W-:Y:S01]  /*33c0*/  IADD3.X R7, R7, UR11, R31, P2, !PT ;  /* 0x0000000b07077c10 */ /* 0x000fe200097fe41f */
[----:B------:R-:W-:Y:S08]  /*33d0*/  @P5 BRA `(.L_x_41) ;  /* 0x0000000000045947 */ /* 0x000ff00003800000 */
[----:B------:R0:W5:Y:S02]  /*33e0*/  LDG.E.U8 R30, desc[UR16][R6.64] ;  /* 0x00000010061e7981 */ /* 0x000164000c1e1100 */
.L_x_41:
[----:B------:R-:W-:Y:S05]  /*33f0*/  BSYNC B1 ;  /* 0x0000000000017941 */ /* 0x000fea0003800000 */
.L_x_40:
[----:B-----5:R-:W-:Y:S01]  /*3400*/  LOP3.LUT R30, R30, 0xff, RZ, 0xc0, !PT ;  /* 0x000000ff1e1e7812 */ /* 0x020fe200078ec0ff */
[----:B------:R-:W-:Y:S01]  /*3410*/  BSSY B1, `(.L_x_42) ;  /* 0x000000b000017945 */ /* 0x000fe20003800000 */
[----:B------:R-:W-:Y:S02]  /*3420*/  ISETP.LT.OR P4, PT, R27, 0x2, !P1 ;  /* 0x000000021b00780c */ /* 0x000fe40004f81670 */
[----:B------:R-:W-:-:S05]  /*3430*/  F2FP.F16.E4M3.UNPACK_B R30, R30 ;  /* 0x0000001eff1e723e */ /* 0x000fca00020006ff */
[----:B------:R-:W-:-:S05]  /*3440*/  HADD2.F32 R30, -RZ, R30.H0_H0 ;  /* 0x2000001eff1e7230 */ /* 0x000fca0000004100 */
[----:B------:R-:W-:-:S04]  /*3450*/  FMUL R30, R30, R9 ;  /* 0x000000091e1e7220 */ /* 0x000fc80000400000 */
[----:B--2---:R-:W-:-:S05]  /*3460*/  FFMA R30, R141, R8, R30 ;  /* 0x000000088d1e7223 */ /* 0x004fca000000001e */
[----:B------:R-:W-:Y:S02]  /*3470*/  F2FP.SATFINITE.E4M3.F32.PACK_AB_MERGE_C R31, RZ, R30, RZ ;  /* 0x0000001eff1f723e */ /* 0x000fe400048070ff */
[----:B------:R-:W-:-:S03]  /*3480*/  PRMT R30, RZ, 0x7610, R30 ;  /* 0x00007610ff1e7816 */ /* 0x000fc6000000001e */
[----:B------:R1:W-:Y:S01]  /*3490*/  @!P5 STG.E.U8 desc[UR16][R12.64], R31 ;  /* 0x0000001f0c00d986 */ /* 0x0003e2000c101110 */
[----:B------:R-:W-:Y:S05]  /*34a0*/  @P4 BRA `(.L_x_43) ;  /* 0x0000000000044947 */ /* 0x000fea0003800000 */
[----:B------:R2:W5:Y:S02]  /*34b0*/  LDG.E.U8 R30, desc[UR16][R6.64+0x1] ;  /* 0x00000110061e7981 */ /* 0x000564000c1e1100 */
.L_x_43:
[----:B------:R-:W-:Y:S05]  /*34c0*/  BSYNC B1 ;  /* 0x0000000000017941 */ /* 0x000fea0003800000 */
.L_x_42:
[----:B-----5:R-:W-:Y:S01]  /*34d0*/  LOP3.LUT R30, R30, 0xff, RZ, 0xc0, !PT ;  /* 0x000000ff1e1e7812 */ /* 0x020fe200078ec0ff */
[----:B------:R-:W-:Y:S01]  /*34e0*/  BSSY B1, `(.L_x_44) ;  /* 0x0000013000017945 */ /* 0x000fe20003800000 */
[----:B-1----:R-:W-:Y:S02]  /*34f0*/  IADD3 R31, P2, R35, 0x8, RZ ;  /* 0x00000008231f7810 */ /* 0x002fe40007f5e0ff */
[----:B------:R-:W-:-:S03]  /*3500*/  F2FP.F16.E4M3.UNPACK_B R30, R30 ;  /* 0x0000001eff1e723e */ /* 0x000fc600020006ff */
[----:B------:R-:W-:Y:S01]  /*3510*/  IMAD.X R24, RZ, RZ, R25, P2 ;  /* 0x000000ffff187224 */ /* 0x000fe200010e0619 */
[----:B------:R-:W-:Y:S01]  /*3520*/  ISETP.GE.AND P2, PT, R33, 0x9, PT ;  /* 0x000000092100780c */ /* 0x000fe20003f46270 */
[----:B------:R-:W-:Y:S02]  /*3530*/  HADD2.F32 R30, -RZ, R30.H0_H0 ;  /* 0x2000001eff1e7230 */ /* 0x000fe40000004100 */
[----:B------:R-:W-:Y:S01]  /*3540*/  IMAD R24, R24, UR6, RZ ;  /* 0x0000000618187c24 */ /* 0x000fe2000f8e02ff */
[----:B------:R-:W-:Y:S01]  /*3550*/  ISETP.LT.OR P5, PT, R27, 0x1, !P2 ;  /* 0x000000011b00780c */ /* 0x000fe200057a1670 */
[----:B------:R-:W-:-:S04]  /*3560*/  IMAD.WIDE.U32 R28, R31, UR6, R28 ;  /* 0x000000061f1c7c25 */ /* 0x000fc8000f8e001c */
[----:B------:R-:W-:Y:S01]  /*3570*/  FMUL R25, R30, R9 ;  /* 0x000000091e197220 */ /* 0x000fe20000400000 */
[----:B------:R-:W-:-:S03]  /*3580*/  IMAD R31, R31, UR7, R24 ;  /* 0x000000071f1f7c24 */ /* 0x000fc6000f8e0218 */
[----:B------:R-:W-:Y:S01]  /*3590*/  FFMA R25, R140, R8, R25 ;  /* 0x000000088c197223 */ /* 0x000fe20000000019 */
[----:B------:R-:W-:Y:S02]  /*35a0*/  IADD3 R24, P6, R28, UR10, RZ ;  /* 0x0000000a1c187c10 */ /* 0x000fe4000ffde0ff */
[----:B------:R-:W-:Y:S02]  /*35b0*/  PRMT R28, RZ, 0x7610, R28 ;  /* 0x00007610ff1c7816 */ /* 0x000fe4000000001c */
[----:B------:R-:W-:Y:S02]  /*35c0*/  F2FP.SATFINITE.E4M3.F32.PACK_AB_MERGE_C R33, RZ, R25, RZ ;  /* 0x00000019ff21723e */ /* 0x000fe400048070ff */
[----:B------:R-:W-:-:S03]  /*35d0*/  IADD3.X R25, R29, UR11, R31, P6, !PT ;  /* 0x0000000b1d197c10 */ /* 0x000fc6000b7fe41f */
[----:B------:R1:W-:Y:S01]  /*35e0*/  @!P4 STG.E.U8 desc[UR16][R12.64+0x1], R33 ;  /* 0x000001210c00c986 */ /* 0x0003e2000c101110 */
[----:B------:R-:W-:Y:S05]  /*35f0*/  @P5 BRA `(.L_x_45) ;  /* 0x0000000000045947 */ /* 0x000fea0003800000 */
[----:B------:R3:W5:Y:S02]  /*3600*/  LDG.E.U8 R28, desc[UR16][R24.64] ;  /* 0x00000010181c7981 */ /* 0x000764000c1e1100 */
.L_x_45:
[----:B------:R-:W-:Y:S05]  /*3610*/  BSYNC B1 ;  /* 0x0000000000017941 */ /* 0x000fea0003800000 */
.L_x_44:
[----:B-----5:R-:W-:Y:S01]  /*3620*/  LOP3.LUT R28, R28, 0xff, RZ, 0xc0, !PT ;  /* 0x000000ff1c1c7812 */ /* 0x020fe200078ec0ff */
[----:B------:R-:W-:Y:S01]  /*3630*/  BSSY B1, `(.L_x_46) ;  /* 0x000000b000017945 */ /* 0x000fe20003800000 */
[----:B------:R-:W-:Y:S02]  /*3640*/  ISETP.LT.OR P4, PT, R27, 0x2, !P2 ;  /* 0x000000021b00780c */ /* 0x000fe40005781670 */
[----:B------:R-:W-:-:S05]  /*3650*/  F2FP.F16.E4M3.UNPACK_B R28, R28 ;  /* 0x0000001cff1c723e */ /* 0x000fca00020006ff */
[----:B------:R-:W-:-:S05]  /*3660*/  HADD2.F32 R28, -RZ, R28.H0_H0 ;  /* 0x2000001cff1c7230 */ /* 0x000fca0000004100 */
[----:B------:R-:W-:-:S04]  /*3670*/  FMUL R28, R28, R9 ;  /* 0x000000091c1c7220 */ /* 0x000fc80000400000 */
[----:B------:R-:W-:-:S05]  /*3680*/  FFMA R28, R139, R8, R28 ;  /* 0x000000088b1c7223 */ /* 0x000fca000000001c */
[----:B------:R-:W-:Y:S02]  /*3690*/  F2FP.SATFINITE.E4M3.F32.PACK_AB_MERGE_C R29, RZ, R28, RZ ;  /* 0x0000001cff1d723e */ /* 0x000fe400048070ff */
[----:B------:R-:W-:-:S03]  /*36a0*/  PRMT R28, RZ, 0x7610, R28 ;  /* 0x00007610ff1c7816 */ /* 0x000fc6000000001c */
[----:B------:R4:W-:Y:S01]  /*36b0*/  @!P5 STG.E.U8 desc[UR16][R10.64], R29 ;  /* 0x0000001d0a00d986 */ /* 0x0009e2000c101110 */
[----:B------:R-:W-:Y:S05]  /*36c0*/  @P4 BRA `(.L_x_47) ;  /* 0x0000000000044947 */ /* 0x000fea0003800000 */
[----:B------:R0:W5:Y:S02]  /*36d0*/  LDG.E.U8 R28, desc[UR16][R24.64+0x1] ;  /* 0x00000110181c7981 */ /* 0x000164000c1e1100 */
.L_x_47:
[----:B------:R-:W-:Y:S05]  /*36e0*/  BSYNC B1 ;  /* 0x0000000000017941 */ /* 0x000fea0003800000 */
.L_x_46:
[----:B-----5:R-:W-:Y:S01]  /*36f0*/  LOP3.LUT R28, R28, 0xff, RZ, 0xc0, !PT ;  /* 0x000000ff1c1c7812 */ /* 0x020fe200078ec0ff */
[----:B------:R-:W-:Y:S01]  /*3700*/  BSSY B1, `(.L_x_48) ;  /* 0x000000b000017945 */ /* 0x000fe20003800000 */
[----:B------:R-:W-:Y:S02]  /*3710*/  ISETP.LT.OR P5, PT, R27, 0x9, !P1 ;  /* 0x000000091b00780c */ /* 0x000fe40004fa1670 */
[----:B------:R-:W-:-:S05]  /*3720*/  F2FP.F16.E4M3.UNPACK_B R28, R28 ;  /* 0x0000001cff1c723e */ /* 0x000fca00020006ff */
[----:B------:R-:W-:-:S05]  /*3730*/  HADD2.F32 R28, -RZ, R28.H0_H0 ;  /* 0x2000001cff1c7230 */ /* 0x000fca0000004100 */
[----:B----4-:R-:W-:Y:S01]  /*3740*/  FMUL R29, R28, R9 ;  /* 0x000000091c1d7220 */ /* 0x010fe20000400000 */
[----:B------:R-:W-:-:S03]  /*3750*/  PRMT R28, RZ, 0x7610, R28 ;  /* 0x00007610ff1c7816 */ /* 0x000fc6000000001c */
[----:B------:R-:W-:-:S05]  /*3760*/  FFMA R29, R138, R8, R29 ;  /* 0x000000088a1d7223 */ /* 0x000fca000000001d */
[----:B------:R-:W-:-:S05]  /*3770*/  F2FP.SATFINITE.E4M3.F32.PACK_AB_MERGE_C R29, RZ, R29, RZ ;  /* 0x0000001dff1d723e */ /* 0x000fca00048070ff */
[----:B------:R4:W-:Y:S01]  /*3780*/  @!P4 STG.E.U8 desc[UR16][R10.64+0x1], R29 ;  /* 0x0000011d0a00c986 */ /* 0x0009e2000c101110 */
[----:B------:R-:W-:Y:S05]  /*3790*/  @P5 BRA `(.L_x_49) ;  /* 0x0000000000045947 */ /* 0x000fea0003800000 */
[----:B------:R0:W5:Y:S02]  /*37a0*/  LDG.E.U8 R28, desc[UR16][R6.64+0x8] ;  /* 0x00000810061c7981 */ /* 0x000164000c1e1100 */
.L_x_49:
[----:B------:R-:W-:Y:S05]  /*37b0*/  BSYNC B1 ;  /* 0x0000000000017941 */ /* 0x000fea0003800000 */
.L_x_48:
[----:B-----5:R-:W-:Y:S01]  /*37c0*/  LOP3.LUT R28, R28, 0xff, RZ, 0xc0, !PT ;  /* 0x000000ff1c1c7812 */ /* 0x020fe200078ec0ff */
[----:B------:R-:W-:Y:S01]  /*37d0*/  BSSY B1, `(.L_x_50) ;  /* 0x000000b000017945 */ /* 0x000fe20003800000 */
[----:B------:R-:W-:Y:S02]  /*37e0*/  ISETP.LT.OR P4, PT, R27, 0xa, !P1 ;  /* 0x0000000a1b00780c */ /* 0x000fe40004f81670 */
[----:B------:R-:W-:-:S05]  /*37f0*/  F2FP.F16.E4M3.UNPACK_B R28, R28 ;  /* 0x0000001cff1c723e */ /* 0x000fca00020006ff */
[----:B------:R-:W-:-:S05]  /*3800*/  HADD2.F32 R28, -RZ, R28.H0_H0 ;  /* 0x2000001cff1c7230 */ /* 0x000fca0000004100 */
[----:B------:R-:W-:-:S04]  /*3810*/  FMUL R28, R28, R9 ;  /* 0x000000091c1c7220 */ /* 0x000fc80000400000 */
[----:B------:R-:W-:-:S05]  /*3820*/  FFMA R28, R137, R8, R28 ;  /* 0x00000008891c7223 */ /* 0x000fca000000001c */
[----:B----4-:R-:W-:Y:S02]  /*3830*/  F2FP.SATFINITE.E4M3.F32.PACK_AB_MERGE_C R29, RZ, R28, RZ ;  /* 0x0000001cff1d723e */ /* 0x010fe400048070ff */
[----:B------:R-:W-:-:S03]  /*3840*/  PRMT R28, RZ, 0x7610, R28 ;  /* 0x00007610ff1c7816 */ /* 0x000fc6000000001c */
[----:B------:R4:W-:Y:S01]  /*3850*/  @!P5 STG.E.U8 desc[UR16][R12.64+0x8], R29 ;  /* 0x0000081d0c00d986 */ /* 0x0009e2000c101110 */
[----:B------:R-:W-:Y:S05]  /*3860*/  @P4 BRA `(.L_x_51) ;  /* 0x0000000000044947 */ /* 0x000fea0003800000 */
[----:B------:R0:W5:Y:S02]  /*3870*/  LDG.E.U8 R28, desc[UR16][R6.64+0x9] ;  /* 0x00000910061c7981 */ /* 0x000164000c1e1100 */
.L_x_51:
[----:B------:R-:W-:Y:S05]  /*3880*/  BSYNC B1 ;  /* 0x0000000000017941 */ /* 0x000fea0003800000 */
.L_x_50:
        /* <DEDUP_REMOVED lines=12> */
.L_x_53:
[----:B------:R-:W-:Y:S05]  /*3950*/  BSYNC B1 ;  /* 0x0000000000017941 */ /* 0x000fea0003800000 */
.L_x_52:
        /* <DEDUP_REMOVED lines=12> */
.L_x_55:
[----:B------:R-:W-:Y:S05]  /*3a20*/  BSYNC B1 ;  /* 0x0000000000017941 */ /* 0x000fea0003800000 */
.L_x_54:
        /* <DEDUP_REMOVED lines=12> */
.L_x_57:
[----:B------:R-:W-:Y:S05]  /*3af0*/  BSYNC B1 ;  /* 0x0000000000017941 */ /* 0x000fea0003800000 */
.L_x_56:
        /* <DEDUP_REMOVED lines=12> */
.L_x_59:
[----:B------:R-:W-:Y:S05]  /*3bc0*/  BSYNC B1 ;  /* 0x0000000000017941 */ /* 0x000fea0003800000 */
.L_x_58:
        /* <DEDUP_REMOVED lines=12> */
.L_x_61:
[----:B------:R-:W-:Y:S05]  /*3c90*/  BSYNC B1 ;  /* 0x0000000000017941 */ /* 0x000fea0003800000 */
.L_x_60:
        /* <DEDUP_REMOVED lines=12> */
.L_x_63:
[----:B------:R-:W-:Y:S05]  /*3d60*/  BSYNC B1 ;  /* 0x0000000000017941 */ /* 0x000fea0003800000 */
.L_x_62:
        /* <DEDUP_REMOVED lines=12> */
.L_x_65:
[----:B------:R-:W-:Y:S05]  /*3e30*/  BSYNC B1 ;  /* 0x0000000000017941 */ /* 0x000fea0003800000 */
.L_x_64:
        /* <DEDUP_REMOVED lines=12> */
.L_x_67:
[----:B------:R-:W-:Y:S05]  /*3f00*/  BSYNC B1 ;  /* 0x0000000000017941 */ /* 0x000fea0003800000 */
.L_x_66:
        /* <DEDUP_REMOVED lines=12> */
.L_x_69:
[----:B------:R-:W-:Y:S05]  /*3fd0*/  BSYNC B1 ;  /* 0x0000000000017941 */ /* 0x000fea0003800000 */
.L_x_68:
        /* <DEDUP_REMOVED lines=12> */
.L_x_71:
[----:B------:R-:W-:Y:S05]  /*40a0*/  BSYNC B1 ;  /* 0x0000000000017941 */ /* 0x000fea0003800000 */
.L_x_70:
        /* <DEDUP_REMOVED lines=12> */
.L_x_73:
[----:B------:R-:W-:Y:S05]  /*4170*/  BSYNC B1 ;  /* 0x0000000000017941 */ /* 0x000fea0003800000 */
.L_x_72:
        /* <DEDUP_REMOVED lines=12> */
.L_x_75:
[----:B------:R-:W-:Y:S05]  /*4240*/  BSYNC B1 ;  /* 0x0000000000017941 */ /* 0x000fea0003800000 */
.L_x_74:
        /* <DEDUP_REMOVED lines=12> */
.L_x_77:
[----:B------:R-:W-:Y:S05]  /*4310*/  BSYNC B1 ;  /* 0x0000000000017941 */ /* 0x000fea0003800000 */
.L_x_76:
        /* <DEDUP_REMOVED lines=12> */
.L_x_79:
[----:B------:R-:W-:Y:S05]  /*43e0*/  BSYNC B1 ;  /* 0x0000000000017941 */ /* 0x000fea0003800000 */
.L_x_78:
        /* <DEDUP_REMOVED lines=12> */
.L_x_81:
[----:B------:R-:W-:Y:S05]  /*44b0*/  BSYNC B1 ;  /* 0x0000000000017941 */ /* 0x000fea0003800000 */
.L_x_80:
        /* <DEDUP_REMOVED lines=12> */
.L_x_83:
[----:B------:R-:W-:Y:S05]  /*4580*/  BSYNC B1 ;  /* 0x0000000000017941 */ /* 0x000fea0003800000 */
.L_x_82:
        /* <DEDUP_REMOVED lines=12> */
.L_x_85:
[----:B------:R-:W-:Y:S05]  /*4650*/  BSYNC B1 ;  /* 0x0000000000017941 */ /* 0x000fea0003800000 */
.L_x_84:
        /* <DEDUP_REMOVED lines=12> */
.L_x_87:
[----:B------:R-:W-:Y:S05]  /*4720*/  BSYNC B1 ;  /* 0x0000000000017941 */ /* 0x000fea0003800000 */
.L_x_86:
        /* <DEDUP_REMOVED lines=12> */
.L_x_89:
[----:B------:R-:W-:Y:S05]  /*47f0*/  BSYNC B1 ;  /* 0x0000000000017941 */ /* 0x000fea0003800000 */
.L_x_88:
        /* <DEDUP_REMOVED lines=12> */
.L_x_91:
[----:B------:R-:W-:Y:S05]  /*48c0*/  BSYNC B1 ;  /* 0x0000000000017941 */ /* 0x000fea0003800000 */
.L_x_90:
        /* <DEDUP_REMOVED lines=12> */
.L_x_93:
[----:B------:R-:W-:Y:S05]  /*4990*/  BSYNC B1 ;  /* 0x0000000000017941 */ /* 0x000fea0003800000 */
.L_x_92:
        /* <DEDUP_REMOVED lines=12> */
.L_x_95:
[----:B------:R-:W-:Y:S05]  /*4a60*/  BSYNC B1 ;  /* 0x0000000000017941 */ /* 0x000fea0003800000 */
.L_x_94:
        /* <DEDUP_REMOVED lines=12> */
.L_x_97:
[----:B------:R-:W-:Y:S05]  /*4b30*/  BSYNC B1 ;  /* 0x0000000000017941 */ /* 0x000fea0003800000 */
.L_x_96:
        /* <DEDUP_REMOVED lines=12> */
.L_x_99:
[----:B------:R-:W-:Y:S05]  /*4c00*/  BSYNC B1 ;  /* 0x0000000000017941 */ /* 0x000fea0003800000 */
.L_x_98:
        /* <DEDUP_REMOVED lines=12> */
.L_x_101:
[----:B------:R-:W-:Y:S05]  /*4cd0*/  BSYNC B1 ;  /* 0x0000000000017941 */ /* 0x000fea0003800000 */
.L_x_100:
        /* <DEDUP_REMOVED lines=12> */
.L_x_103:
[----:B------:R-:W-:Y:S05]  /*4da0*/  BSYNC B1 ;  /* 0x0000000000017941 */ /* 0x000fea0003800000 */
.L_x_102:
        /* <DEDUP_REMOVED lines=12> */
.L_x_105:
[----:B------:R-:W-:Y:S05]  /*4e70*/  BSYNC B1 ;  /* 0x0000000000017941 */ /* 0x000fea0003800000 */
.L_x_104:
        /* <DEDUP_REMOVED lines=12> */
.L_x_107:
[----:B------:R-:W-:Y:S05]  /*4f40*/  BSYNC B1 ;  /* 0x0000000000017941 */ /* 0x000fea0003800000 */
.L_x_106:
        /* <DEDUP_REMOVED lines=12> */
.L_x_109:
[----:B------:R-:W-:Y:S05]  /*5010*/  BSYNC B1 ;  /* 0x0000000000017941 */ /* 0x000fea0003800000 */
.L_x_108:
        /* <DEDUP_REMOVED lines=12> */
.L_x_111:
[----:B------:R-:W-:Y:S05]  /*50e0*/  BSYNC B1 ;  /* 0x0000000000017941 */ /* 0x000fea0003800000 */
.L_x_110:
        /* <DEDUP_REMOVED lines=12> */
.L_x_113:
[----:B------:R-:W-:Y:S05]  /*51b0*/  BSYNC B1 ;  /* 0x0000000000017941 */ /* 0x000fea0003800000 */
.L_x_112:
        /* <DEDUP_REMOVED lines=12> */
.L_x_115:
[----:B------:R-:W-:Y:S05]  /*5280*/  BSYNC B1 ;  /* 0x0000000000017941 */ /* 0x000fea0003800000 */
.L_x_114:
        /* <DEDUP_REMOVED lines=12> */
.L_x_117:
[----:B------:R-:W-:Y:S05]  /*5350*/  BSYNC B1 ;  /* 0x0000000000017941 */ /* 0x000fea0003800000 */
.L_x_116:
        /* <DEDUP_REMOVED lines=12> */
.L_x_119:
[----:B------:R-:W-:Y:S05]  /*5420*/  BSYNC B1 ;  /* 0x0000000000017941 */ /* 0x000fea0003800000 */
.L_x_118:
        /* <DEDUP_REMOVED lines=12> */
.L_x_121:
[----:B------:R-:W-:Y:S05]  /*54f0*/  BSYNC B1 ;  /* 0x0000000000017941 */ /* 0x000fea0003800000 */
.L_x_120:
        /* <DEDUP_REMOVED lines=12> */
.L_x_123:
[----:B------:R-:W-:Y:S05]  /*55c0*/  BSYNC B1 ;  /* 0x0000000000017941 */ /* 0x000fea0003800000 */
.L_x_122:
        /* <DEDUP_REMOVED lines=12> */
.L_x_125:
[----:B------:R-:W-:Y:S05]  /*5690*/  BSYNC B1 ;  /* 0x0000000000017941 */ /* 0x000fea0003800000 */
.L_x_124:
        /* <DEDUP_REMOVED lines=12> */
.L_x_127:
[----:B------:R-:W-:Y:S05]  /*5760*/  BSYNC B1 ;  /* 0x0000000000017941 */ /* 0x000fea0003800000 */
.L_x_126:
        /* <DEDUP_REMOVED lines=12> */
.L_x_129:
[----:B------:R-:W-:Y:S05]  /*5830*/  BSYNC B1 ;  /* 0x0000000000017941 */ /* 0x000fea0003800000 */
.L_x_128:
        /* <DEDUP_REMOVED lines=12> */
.L_x_131:
[----:B------:R-:W-:Y:S05]  /*5900*/  BSYNC B1 ;  /* 0x0000000000017941 */ /* 0x000fea0003800000 */
.L_x_130:
        /* <DEDUP_REMOVED lines=12> */
.L_x_133:
[----:B------:R-:W-:Y:S05]  /*59d0*/  BSYNC B1 ;  /* 0x0000000000017941 */ /* 0x000fea0003800000 */
.L_x_132:
        /* <DEDUP_REMOVED lines=12> */
.L_x_135:
[----:B------:R-:W-:Y:S05]  /*5aa0*/  BSYNC B1 ;  /* 0x0000000000017941 */ /* 0x000fea0003800000 */
.L_x_134:
        /* <DEDUP_REMOVED lines=12> */
.L_x_137:
[----:B------:R-:W-:Y:S05]  /*5b70*/  BSYNC B1 ;  /* 0x0000000000017941 */ /* 0x000fea0003800000 */
.L_x_136:
        /* <DEDUP_REMOVED lines=12> */
.L_x_139:
[----:B------:R-:W-:Y:S05]  /*5c40*/  BSYNC B1 ;  /* 0x0000000000017941 */ /* 0x000fea0003800000 */
.L_x_138:
        /* <DEDUP_REMOVED lines=12> */
.L_x_141:
[----:B------:R-:W-:Y:S05]  /*5d10*/  BSYNC B1 ;  /* 0x0000000000017941 */ /* 0x000fea0003800000 */
.L_x_140:
        /* <DEDUP_REMOVED lines=12> */
.L_x_143:
[----:B------:R-:W-:Y:S05]  /*5de0*/  BSYNC B1 ;  /* 0x0000000000017941 */ /* 0x000fea0003800000 */
.L_x_142:
        /* <DEDUP_REMOVED lines=12> */
.L_x_145:
[----:B------:R-:W-:Y:S05]  /*5eb0*/  BSYNC B1 ;  /* 0x0000000000017941 */ /* 0x000fea0003800000 */
.L_x_144:
        /* <DEDUP_REMOVED lines=12> */
.L_x_147:
[----:B------:R-:W-:Y:S05]  /*5f80*/  BSYNC B1 ;  /* 0x0000000000017941 */ /* 0x000fea0003800000 */
.L_x_146:
        /* <DEDUP_REMOVED lines=12> */
.L_x_149:
[----:B------:R-:W-:Y:S05]  /*6050*/  BSYNC B1 ;  /* 0x0000000000017941 */ /* 0x000fea0003800000 */
.L_x_148:
[----:B-----5:R-:W-:Y:S01]  /*6060*/  LOP3.LUT R28, R28, 0xff, RZ, 0xc0, !PT ;  /* 0x000000ff1c1c7812 */ /* 0x020fe200078ec0ff */
[----:B------:R-:W-:Y:S01]  /*6070*/  BSSY B1, `(.L_x_150) ;  /* 0x000000b000017945 */ /* 0x000fe20003800000 */
[----:B------:R-:W-:Y:S02]  /*6080*/  ISETP.LT.OR P4, PT, R27, 0x6a, !P2 ;  /* 0x0000006a1b00780c */ /* 0x000fe40005781670 */
[----:B------:R-:W-:-:S05]  /*6090*/  F2FP.F16.E4M3.UNPACK_B R28, R28 ;  /* 0x0000001cff1c723e */ /* 0x000fca00020006ff */
[----:B------:R-:W-:-:S05]  /*60a0*/  HADD2.F32 R28, -RZ, R28.H0_H0 ;  /* 0x2000001cff1c7230 */ /* 0x000fca0000004100 */
[----:B------:R-:W-:-:S04]  /*60b0*/  FMUL R28, R28, R9 ;  /* 0x000000091c1c7220 */ /* 0x000fc80000400000 */
[----:B------:R-:W-:Y:S01]  /*60c0*/  FFMA R28, R23, R8, R28 ;  /* 0x00000008171c7223 */ /* 0x000fe2000000001c */
[----:B------:R-:W-:-:S04]  /*60d0*/  PRMT R23, RZ, 0x7610, R23 ;  /* 0x00007610ff177816 */ /* 0x000fc80000000017 */
[----:B----4-:R-:W-:-:S05]  /*60e0*/  F2FP.SATFINITE.E4M3.F32.PACK_AB_MERGE_C R29, RZ, R28, RZ ;  /* 0x0000001cff1d723e */ /* 0x010fca00048070ff */
[----:B------:R4:W-:Y:S01]  /*60f0*/  @!P5 STG.E.U8 desc[UR16][R10.64+0x68], R29 ;  /* 0x0000681d0a00d986 */ /* 0x0009e2000c101110 */
[----:B------:R-:W-:Y:S05]  /*6100*/  @P4 BRA `(.L_x_151) ;  /* 0x0000000000044947 */ /* 0x000fea0003800000 */
[----:B------:R0:W5:Y:S02]  /*6110*/  LDG.E.U8 R23, desc[UR16][R24.64+0x69] ;  /* 0x0000691018177981 */ /* 0x000164000c1e1100 */
.L_x_151:
[----:B------:R-:W-:Y:S05]  /*6120*/  BSYNC B1 ;  /* 0x0000000000017941 */ /* 0x000fea0003800000 */
.L_x_150:
        /* <DEDUP_REMOVED lines=8> */
[----:B------:R-:W-:-:S05]  /*61b0*/  F2FP.SATFINITE.E4M3.F32.PACK_AB_MERGE_C R23, RZ, R23, RZ ;  /* 0x00000017ff17723e */ /* 0x000fca00048070ff */
[----:B------:R0:W-:Y:S01]  /*61c0*/  @!P4 STG.E.U8 desc[UR16][R10.64+0x69], R23 ;  /* 0x000069170a00c986 */ /* 0x0001e2000c101110 */
[----:B------:R-:W-:Y:S05]  /*61d0*/  @P5 BRA `(.L_x_153) ;  /* 0x0000000000045947 */ /* 0x000fea0003800000 */
[----:B------:R0:W5:Y:S02]  /*61e0*/  LDG.E.U8 R22, desc[UR16][R6.64+0x70] ;  /* 0x0000701006167981 */ /* 0x000164000c1e1100 */
.L_x_153:
[----:B------:R-:W-:Y:S05]  /*61f0*/  BSYNC B1 ;  /* 0x0000000000017941 */ /* 0x000fea0003800000 */
.L_x_152:
        /* <DEDUP_REMOVED lines=8> */
[----:B0-----:R-:W-:-:S05]  /*6280*/  F2FP.SATFINITE.E4M3.F32.PACK_AB_MERGE_C R23, RZ, R22, RZ ;  /* 0x00000016ff17723e */ /* 0x001fca00048070ff */
[----:B------:R0:W-:Y:S01]  /*6290*/  @!P5 STG.E.U8 desc[UR16][R12.64+0x70], R23 ;  /* 0x000070170c00d986 */ /* 0x0001e2000c101110 */
[----:B------:R-:W-:Y:S05]  /*62a0*/  @P4 BRA `(.L_x_155) ;  /* 0x0000000000044947 */ /* 0x000fea0003800000 */
[----:B------:R0:W5:Y:S02]  /*62b0*/  LDG.E.U8 R21, desc[UR16][R6.64+0x71] ;  /* 0x0000711006157981 */ /* 0x000164000c1e1100 */
.L_x_155:
[----:B------:R-:W-:Y:S05]  /*62c0*/  BSYNC B1 ;  /* 0x0000000000017941 */ /* 0x000fea0003800000 */
.L_x_154:
        /* <DEDUP_REMOVED lines=12> */
.L_x_157:
[----:B------:R-:W-:Y:S05]  /*6390*/  BSYNC B1 ;  /* 0x0000000000017941 */ /* 0x000fea0003800000 */
.L_x_156:
        /* <DEDUP_REMOVED lines=12> */
.L_x_159:
[----:B------:R-:W-:Y:S05]  /*6460*/  BSYNC B1 ;  /* 0x0000000000017941 */ /* 0x000fea0003800000 */
.L_x_158:
        /* <DEDUP_REMOVED lines=12> */
.L_x_161:
[----:B------:R-:W-:Y:S05]  /*6530*/  BSYNC B1 ;  /* 0x0000000000017941 */ /* 0x000fea0003800000 */
.L_x_160:
        /* <DEDUP_REMOVED lines=12> */
.L_x_163:
[----:B------:R-:W-:Y:S05]  /*6600*/  BSYNC B1 ;  /* 0x0000000000017941 */ /* 0x000fea0003800000 */
.L_x_162:
[----:B-----5:R-:W-:Y:S01]  /*6610*/  LOP3.LUT R15, R15, 0xff, RZ, 0xc0, !PT ;  /* 0x000000ff0f0f7812 */ /* 0x020fe200078ec0ff */
[----:B------:R-:W-:Y:S01]  /*6620*/  BSSY B1, `(.L_x_164) ;  /* 0x000000b000017945 */ /* 0x000fe20003800000 */
[----:B------:R-:W-:Y:S02]  /*6630*/  ISETP.LT.OR P4, PT, R27, 0x79, !P2 ;  /* 0x000000791b00780c */ /* 0x000fe40005781670 */
[----:B------:R-:W-:-:S05]  /*6640*/  F2FP.F16.E4M3.UNPACK_B R15, R15 ;  /* 0x0000000fff0f723e */ /* 0x000fca00020006ff */
[----:B0-2---:R-:W-:-:S05]  /*6650*/  HADD2.F32 R6, -RZ, R15.H0_H0 ;  /* 0x2000000fff067230 */ /* 0x005fca0000004100 */
[----:B------:R-:W-:Y:S01]  /*6660*/  FMUL R7, R6, R9 ;  /* 0x0000000906077220 */ /* 0x000fe20000400000 */
[----:B------:R-:W-:-:S03]  /*6670*/  PRMT R6, RZ, 0x7610, R6 ;  /* 0x00007610ff067816 */ /* 0x000fc60000000006 */
[----:B------:R-:W-:-:S05]  /*6680*/  FFMA R7, R14, R8, R7 ;  /* 0x000000080e077223 */ /* 0x000fca0000000007 */
[----:B------:R-:W-:-:S05]  /*6690*/  F2FP.SATFINITE.E4M3.F32.PACK_AB_MERGE_C R7, RZ, R7, RZ ;  /* 0x00000007ff07723e */ /* 0x000fca00048070ff */
[----:B------:R0:W-:Y:S01]  /*66a0*/  @!P1 STG.E.U8 desc[UR16][R12.64+0x79], R7 ;  /* 0x000079070c009986 */ /* 0x0001e2000c101110 */
[----:B------:R-:W-:Y:S05]  /*66b0*/  @P4 BRA `(.L_x_165) ;  /* 0x0000000000044947 */ /* 0x000fea0003800000 */
[----:B------:R2:W5:Y:S02]  /*66c0*/  LDG.E.U8 R6, desc[UR16][R24.64+0x78] ;  /* 0x0000781018067981 */ /* 0x000564000c1e1100 */
.L_x_165:
[----:B------:R-:W-:Y:S05]  /*66d0*/  BSYNC B1 ;  /* 0x0000000000017941 */ /* 0x000fea0003800000 */
.L_x_164:
[----:B-----5:R-:W-:Y:S01]  /*66e0*/  LOP3.LUT R6, R6, 0xff, RZ, 0xc0, !PT ;  /* 0x000000ff06067812 */ /* 0x020fe200078ec0ff */
[----:B------:R-:W-:Y:S01]  /*66f0*/  BSSY B1, `(.L_x_166) ;  /* 0x000000b000017945 */ /* 0x000fe20003800000 */
[----:B------:R-:W-:Y:S02]  /*6700*/  ISETP.LT.OR P2, PT, R27, 0x7a, !P2 ;  /* 0x0000007a1b00780c */ /* 0x000fe40005741670 */
[----:B------:R-:W-:-:S05]  /*6710*/  F2FP.F16.E4M3.UNPACK_B R6, R6 ;  /* 0x00000006ff06723e */ /* 0x000fca00020006ff */
[----:B------:R-:W-:-:S05]  /*6720*/  HADD2.F32 R6, -RZ, R6.H0_H0 ;  /* 0x20000006ff067230 */ /* 0x000fca0000004100 */
[----:B------:R-:W-:-:S04]  /*6730*/  FMUL R6, R6, R9 ;  /* 0x0000000906067220 */ /* 0x000fc80000400000 */
[----:B------:R-:W-:-:S05]  /*6740*/  FFMA R6, R17, R8, R6 ;  /* 0x0000000811067223 */ /* 0x000fca0000000006 */
[----:B0-----:R-:W-:Y:S02]  /*6750*/  F2FP.SATFINITE.E4M3.F32.PACK_AB_MERGE_C R7, RZ, R6, RZ ;  /* 0x00000006ff07723e */ /* 0x001fe400048070ff */
[----:B------:R-:W-:-:S03]  /*6760*/  PRMT R6, RZ, 0x7610, R6 ;  /* 0x00007610ff067816 */ /* 0x000fc60000000006 */
[----:B------:R0:W-:Y:S01]  /*6770*/  @!P4 STG.E.U8 desc[UR16][R10.64+0x78], R7 ;  /* 0x000078070a00c986 */ /* 0x0001e2000c101110 */
[----:B------:R-:W-:Y:S05]  /*6780*/  @P2 BRA `(.L_x_167) ;  /* 0x0000000000042947 */ /* 0x000fea0003800000 */
[----:B------:R0:W5:Y:S02]  /*6790*/  LDG.E.U8 R6, desc[UR16][R24.64+0x79] ;  /* 0x0000791018067981 */ /* 0x000164000c1e1100 */
.L_x_167:
[----:B------:R-:W-:Y:S05]  /*67a0*/  BSYNC B1 ;  /* 0x0000000000017941 */ /* 0x000fea0003800000 */
.L_x_166:
[----:B------:R-:W-:Y:S05]  /*67b0*/  @P2 BRA `(.L_x_168) ;  /* 0x0000001000282947 */ /* 0x000fea0003800000 */
[----:B-----5:R-:W-:-:S04]  /*67c0*/  LOP3.LUT R6, R6, 0xff, RZ, 0xc0, !PT ;  /* 0x000000ff06067812 */ /* 0x020fc800078ec0ff */
[----:B------:R-:W-:-:S05]  /*67d0*/  F2FP.F16.E4M3.UNPACK_B R6, R6 ;  /* 0x00000006ff06723e */ /* 0x000fca00020006ff */
[----:B------:R-:W-:-:S05]  /*67e0*/  HADD2.F32 R6, -RZ, R6.H0_H0 ;  /* 0x20000006ff067230 */ /* 0x000fca0000004100 */
[----:B0-----:R-:W-:-:S04]  /*67f0*/  FMUL R7, R6, R9 ;  /* 0x0000000906077220 */ /* 0x001fc80000400000 */
[----:B------:R-:W-:-:S05]  /*6800*/  FFMA R7, R16, R8, R7 ;  /* 0x0000000810077223 */ /* 0x000fca0000000007 */
[----:B------:R-:W-:-:S05]  /*6810*/  F2FP.SATFINITE.E4M3.F32.PACK_AB_MERGE_C R7, RZ, R7, RZ ;  /* 0x00000007ff07723e */ /* 0x000fca00048070ff */
[----:B------:R0:W-:Y:S01]  /*6820*/  STG.E.U8 desc[UR16][R10.64+0x79], R7 ;  /* 0x000079070a007986 */ /* 0x0001e2000c101110 */
[----:B------:R-:W-:Y:S05]  /*6830*/  BRA `(.L_x_168) ;  /* 0x0000001000087947 */ /* 0x000fea0003800000 */
.L_x_39:
[----:B------:R-:W-:Y:S01]  /*6840*/  ISETP.GE.AND P2, PT, R33, 0x1, PT ;  /* 0x000000012100780c */ /* 0x000fe20003f46270 */
[-C--:B--2---:R-:W-:Y:S01]  /*6850*/  FMUL R141, R141, R8.reuse ;  /* 0x000000088d8d7220 */ /* 0x084fe20000400000 */
[-C--:B------:R-:W-:Y:S01]  /*6860*/  FMUL R140, R140, R8.reuse ;  /* 0x000000088c8c7220 */ /* 0x080fe20000400000 */
[----:B------:R-:W-:Y:S01]  /*6870*/  ISETP.GE.AND P1, PT, R33, 0x9, PT ;  /* 0x000000092100780c */ /* 0x000fe20003f26270 */
[-C--:B------:R-:W-:Y:S01]  /*6880*/  FMUL R138, R138, R8.reuse ;  /* 0x000000088a8a7220 */ /* 0x080fe20000400000 */
[----:B------:R-:W-:Y:S01]  /*6890*/  ISETP.LT.OR P5, PT, R27, 0x1, !P2 ;  /* 0x000000011b00780c */ /* 0x000fe200057a1670 */
[-C--:B------:R-:W-:Y:S01]  /*68a0*/  FMUL R139, R139, R8.reuse ;  /* 0x000000088b8b7220 */ /* 0x080fe20000400000 */
[----:B------:R-:W-:Y:S01]  /*68b0*/  ISETP.LT.OR P4, PT, R27, 0x2, !P2 ;  /* 0x000000021b00780c */ /* 0x000fe20005781670 */
[-C--:B------:R-:W-:Y:S01]  /*68c0*/  FMUL R137, R137, R8.reuse ;  /* 0x0000000889897220 */ /* 0x080fe20000400000 */
[----:B------:R-:W-:Y:S01]  /*68d0*/  F2FP.SATFINITE.E4M3.F32.PACK_AB_MERGE_C R141, RZ, R141, RZ ;  /* 0x0000008dff8d723e */ /* 0x000fe200048070ff */
[----:B------:R-:W-:Y:S01]  /*68e0*/  FMUL R136, R136, R8 ;  /* 0x0000000888887220 */ /* 0x000fe20000400000 */
[----:B------:R-:W-:Y:S01]  /*68f0*/  F2FP.SATFINITE.E4M3.F32.PACK_AB_MERGE_C R7, RZ, R140, RZ ;  /* 0x0000008cff07723e */ /* 0x000fe200048070ff */
[-C--:B------:R-:W-:Y:S01]  /*6900*/  FMUL R135, R135, R8.reuse ;  /* 0x0000000887877220 */ /* 0x080fe20000400000 */
[C---:B------:R-:W-:Y:S01]  /*6910*/  ISETP.LT.OR P6, PT, R27.reuse, 0x9, !P2 ;  /* 0x000000091b00780c */ /* 0x040fe200057c1670 */
[----:B------:R-:W-:Y:S01]  /*6920*/  FMUL R134, R134, R8 ;  /* 0x0000000886867220 */ /* 0x000fe20000400000 */
[----:B------:R-:W-:Y:S01]  /*6930*/  F2FP.SATFINITE.E4M3.F32.PACK_AB_MERGE_C R25, RZ, R138, RZ ;  /* 0x0000008aff19723e */ /* 0x000fe200048070ff */
[-C--:B------:R-:W-:Y:S01]  /*6940*/  FMUL R132, R132, R8.reuse ;  /* 0x0000000884847220 */ /* 0x080fe20000400000 */
[----:B------:R-:W-:Y:S01]  /*6950*/  F2FP.SATFINITE.E4M3.F32.PACK_AB_MERGE_C R139, RZ, R139, RZ ;  /* 0x0000008bff8b723e */ /* 0x000fe200048070ff */
[----:B------:R-:W-:Y:S01]  /*6960*/  @!P5 STG.E.U8 desc[UR16][R12.64], R141 ;  /* 0x0000008d0c00d986 */ /* 0x000fe2000c101110 */
[----:B------:R-:W-:Y:S01]  /*6970*/  ISETP.LT.OR P5, PT, R27, 0x2, !P1 ;  /* 0x000000021b00780c */ /* 0x000fe20004fa1670 */
[-C--:B------:R-:W-:Y:S01]  /*6980*/  FMUL R133, R133, R8.reuse ;  /* 0x0000000885857220 */ /* 0x080fe20000400000 */
[----:B------:R-:W-:Y:S01]  /*6990*/  F2FP.SATFINITE.E4M3.F32.PACK_AB_MERGE_C R137, RZ, R137, RZ ;  /* 0x00000089ff89723e */ /* 0x000fe200048070ff */
[----:B------:R0:W-:Y:S01]  /*69a0*/  @!P4 STG.E.U8 desc[UR16][R12.64+0x1], R7 ;  /* 0x000001070c00c986 */ /* 0x0001e2000c101110 */
[----:B------:R-:W-:Y:S01]  /*69b0*/  ISETP.LT.OR P4, PT, R27, 0x1, !P1 ;  /* 0x000000011b00780c */ /* 0x000fe20004f81670 */
[-C--:B------:R-:W-:Y:S01]  /*69c0*/  FMUL R131, R131, R8.reuse ;  /* 0x0000000883837220 */ /* 0x080fe20000400000 */
[----:B------:R-:W-:Y:S01]  /*69d0*/  F2FP.SATFINITE.E4M3.F32.PACK_AB_MERGE_C R135, RZ, R135, RZ ;  /* 0x00000087ff87723e */ /* 0x000fe200048070ff */
[----:B------:R-:W-:Y:S01]  /*69e0*/  FMUL R130, R130, R8 ;  /* 0x0000000882827220 */ /* 0x000fe20000400000 */
[----:B------:R-:W-:Y:S01]  /*69f0*/  F2FP.SATFINITE.E4M3.F32.PACK_AB_MERGE_C R29, RZ, R134, RZ ;  /* 0x00000086ff1d723e */ /* 0x000fe200048070ff */
[-C--:B------:R-:W-:Y:S01]  /*6a00*/  FMUL R129, R129, R8.reuse ;  /* 0x0000000881817220 */ /* 0x080fe20000400000 */
[----:B------:R-:W-:Y:S01]  /*6a10*/  F2FP.SATFINITE.E4M3.F32.PACK_AB_MERGE_C R133, RZ, R133, RZ ;  /* 0x00000085ff85723e */ /* 0x000fe200048070ff */
[-C--:B------:R-:W-:Y:S01]  /*6a20*/  FMUL R128, R128, R8.reuse ;  /* 0x0000000880807220 */ /* 0x080fe20000400000 */
[----:B------:R-:W-:Y:S01]  /*6a30*/  F2FP.SATFINITE.E4M3.F32.PACK_AB_MERGE_C R131, RZ, R131, RZ ;  /* 0x00000083ff83723e */ /* 0x000fe200048070ff */
[----:B------:R1:W-:Y:S01]  /*6a40*/  @!P5 STG.E.U8 desc[UR16][R10.64+0x1], R25 ;  /* 0x000001190a00d986 */ /* 0x0003e2000c101110 */
[C---:B------:R-:W-:Y:S01]  /*6a50*/  ISETP.LT.OR P5, PT, R27.reuse, 0xa, !P2 ;  /* 0x0000000a1b00780c */ /* 0x040fe200057a1670 */
[----:B------:R-:W-:Y:S01]  /*6a60*/  FMUL R126, R126, R8 ;  /* 0x000000087e7e7220 */ /* 0x000fe20000400000 */
[----:B0-----:R-:W-:Y:S01]  /*6a70*/  F2FP.SATFINITE.E4M3.F32.PACK_AB_MERGE_C R7, RZ, R136, RZ ;  /* 0x00000088ff07723e */ /* 0x001fe200048070ff */
[----:B------:R-:W-:Y:S01]  /*6a80*/  @!P4 STG.E.U8 desc[UR16][R10.64], R139 ;  /* 0x0000008b0a00c986 */ /* 0x000fe2000c101110 */
[----:B------:R-:W-:Y:S01]  /*6a90*/  ISETP.LT.OR P4, PT, R27, 0x9, !P1 ;  /* 0x000000091b00780c */ /* 0x000fe20004f81670 */
[-C--:B------:R-:W-:Y:S01]  /*6aa0*/  FMUL R127, R127, R8.reuse ;  /* 0x000000087f7f7220 */ /* 0x080fe20000400000 */
[----:B------:R-:W-:Y:S01]  /*6ab0*/  F2FP.SATFINITE.E4M3.F32.PACK_AB_MERGE_C R129, RZ, R129, RZ ;  /* 0x00000081ff81723e */ /* 0x000fe200048070ff */
[----:B------:R-:W-:Y:S01]  /*6ac0*/  @!P6 STG.E.U8 desc[UR16][R12.64+0x8], R137 ;  /* 0x000008890c00e986 */ /* 0x000fe2000c101110 */
[----:B------:R-:W-:Y:S01]  /*6ad0*/  ISETP.LT.OR P6, PT, R27, 0xa, !P1 ;  /* 0x0000000a1b00780c */ /* 0x000fe20004fc1670 */
[-C--:B------:R-:W-:Y:S01]  /*6ae0*/  FMUL R125, R125, R8.reuse ;  /* 0x000000087d7d7220 */ /* 0x080fe20000400000 */
[----:B------:R-:W-:Y:S01]  /*6af0*/  F2FP.SATFINITE.E4M3.F32.PACK_AB_MERGE_C R127, RZ, R127, RZ ;  /* 0x0000007fff7f723e */ /* 0x000fe200048070ff */
[----:B------:R-:W-:Y:S01]  /*6b00*/  FMUL R124, R124, R8 ;  /* 0x000000087c7c7220 */ /* 0x000fe20000400000 */
[----:B-1----:R-:W-:Y:S01]  /*6b10*/  F2FP.SATFINITE.E4M3.F32.PACK_AB_MERGE_C R25, RZ, R132, RZ ;  /* 0x00000084ff19723e */ /* 0x002fe200048070ff */
[----:B------:R0:W-:Y:S01]  /*6b20*/  @!P5 STG.E.U8 desc[UR16][R12.64+0x9], R7 ;  /* 0x000009070c00d986 */ /* 0x0001e2000c101110 */
[----:B------:R-:W-:Y:S01]  /*6b30*/  ISETP.LT.OR P5, PT, R27, 0x12, !P2 ;  /* 0x000000121b00780c */ /* 0x000fe200057a1670 */
[-C--:B------:R-:W-:Y:S01]  /*6b40*/  FMUL R123, R123, R8.reuse ;  /* 0x000000087b7b7220 */ /* 0x080fe20000400000 */
[----:B------:R-:W-:Y:S01]  /*6b50*/  F2FP.SATFINITE.E4M3.F32.PACK_AB_MERGE_C R125, RZ, R125, RZ ;  /* 0x0000007dff7d723e */ /* 0x000fe200048070ff */
[----:B------:R-:W-:Y:S01]  /*6b60*/  @!P4 STG.E.U8 desc[UR16][R10.64+0x8], R135 ;  /* 0x000008870a00c986 */ /* 0x000fe2000c101110 */
[C---:B------:R-:W-:Y:S01]  /*6b70*/  ISETP.LT.OR P4, PT, R27.reuse, 0x11, !P2 ;  /* 0x000000111b00780c */ /* 0x040fe20005781670 */
[-C--:B------:R-:W-:Y:S01]  /*6b80*/  FMUL R122, R122, R8.reuse ;  /* 0x000000087a7a7220 */ /* 0x080fe20000400000 */
[----:B------:R-:W-:Y:S01]  /*6b90*/  F2FP.SATFINITE.E4M3.F32.PACK_AB_MERGE_C R123, RZ, R123, RZ ;  /* 0x0000007bff7b723e */ /* 0x000fe200048070ff */
[----:B------:R1:W-:Y:S01]  /*6ba0*/  @!P6 STG.E.U8 desc[UR16][R10.64+0x9], R29 ;  /* 0x0000091d0a00e986 */ /* 0x0003e2000c101110 */
[----:B------:R-:W-:Y:S01]  /*6bb0*/  ISETP.LT.OR P6, PT, R27, 0x11, !P1 ;  /* 0x000000111b00780c */ /* 0x000fe20004fc1670 */
[-C--:B------:R-:W-:Y:S01]  /*6bc0*/  FMUL R120, R120, R8.reuse ;  /* 0x0000000878787220 */ /* 0x080fe20000400000 */
[----:B------:R-:W-:Y:S01]  /*6bd0*/  FMUL R121, R121, R8 ;  /* 0x0000000879797220 */ /* 0x000fe20000400000 */
[----:B0-----:R-:W-:Y:S01]  /*6be0*/  F2FP.SATFINITE.E4M3.F32.PACK_AB_MERGE_C R7, RZ, R130, RZ ;  /* 0x00000082ff07723e */ /* 0x001fe200048070ff */
[-C--:B------:R-:W-:Y:S01]  /*6bf0*/  FMUL R119, R119, R8.reuse ;  /* 0x0000000877777220 */ /* 0x080fe20000400000 */
[----:B------:R0:W-:Y:S01]  /*6c00*/  @!P5 STG.E.U8 desc[UR16][R12.64+0x11], R25 ;  /* 0x000011190c00d986 */ /* 0x0001e2000c101110 */
[C---:B------:R-:W-:Y:S01]  /*6c10*/  ISETP.LT.OR P5, PT, R27.reuse, 0x12, !P1 ;  /* 0x000000121b00780c */ /* 0x040fe20004fa1670 */
[-C--:B------:R-:W-:Y:S01]  /*6c20*/  FMUL R118, R118, R8.reuse ;  /* 0x0000000876767220 */ /* 0x080fe20000400000 */
[----:B------:R-:W-:Y:S01]  /*6c30*/  F2FP.SATFINITE.E4M3.F32.PACK_AB_MERGE_C R121, RZ, R121, RZ ;  /* 0x00000079ff79723e */ /* 0x000fe200048070ff */
[----:B------:R-:W-:Y:S01]  /*6c40*/  @!P4 STG.E.U8 desc[UR16][R12.64+0x10], R133 ;  /* 0x000010850c00c986 */ /* 0x000fe2000c101110 */
[----:B------:R-:W-:Y:S01]  /*6c50*/  ISETP.LT.OR P4, PT, R27, 0x19, !P2 ;  /* 0x000000191b00780c */ /* 0x000fe20005781670 */
[----:B------:R-:W-:Y:S01]  /*6c60*/  FMUL R117, R117, R8 ;  /* 0x0000000875757220 */ /* 0x000fe20000400000 */
[----:B-1----:R-:W-:Y:S01]  /*6c70*/  F2FP.SATFINITE.E4M3.F32.PACK_AB_MERGE_C R29, RZ, R128, RZ ;  /* 0x00000080ff1d723e */ /* 0x002fe200048070ff */
[----:B------:R-:W-:Y:S01]  /*6c80*/  @!P6 STG.E.U8 desc[UR16][R10.64+0x10], R131 ;  /* 0x000010830a00e986 */ /* 0x000fe2000c101110 */
[C---:B------:R-:W-:Y:S01]  /*6c90*/  ISETP.LT.OR P6, PT, R27.reuse, 0x1a, !P2 ;  /* 0x0000001a1b00780c */ /* 0x040fe200057c1670 */
[-C--:B------:R-:W-:Y:S01]  /*6ca0*/  FMUL R116, R116, R8.reuse ;  /* 0x0000000874747220 */ /* 0x080fe20000400000 */
[----:B------:R-:W-:Y:S01]  /*6cb0*/  F2FP.SATFINITE.E4M3.F32.PACK_AB_MERGE_C R119, RZ, R119, RZ ;  /* 0x00000077ff77723e */ /* 0x000fe200048070ff */
[----:B------:R-:W-:Y:S01]  /*6cc0*/  FMUL R114, R114, R8 ;  /* 0x0000000872727220 */ /* 0x000fe20000400000 */
[----:B0-----:R-:W-:Y:S01]  /*6cd0*/  F2FP.SATFINITE.E4M3.F32.PACK_AB_MERGE_C R25, RZ, R126, RZ ;  /* 0x0000007eff19723e */ /* 0x001fe200048070ff */
[----:B------:R0:W-:Y:S01]  /*6ce0*/  @!P5 STG.E.U8 desc[UR16][R10.64+0x11], R7 ;  /* 0x000011070a00d986 */ /* 0x0001e2000c101110 */
[----:B------:R-:W-:Y:S01]  /*6cf0*/  ISETP.LT.OR P5, PT, R27, 0x1a, !P1 ;  /* 0x0000001a1b00780c */ /* 0x000fe20004fa1670 */
        /* <DEDUP_REMOVED lines=11> */
[----:B0-----:R-:W-:Y:S01]  /*6db0*/  F2FP.SATFINITE.E4M3.F32.PACK_AB_MERGE_C R7, RZ, R124, RZ ;  /* 0x0000007cff07723e */ /* 0x001fe200048070ff */
[----:B------:R0:W-:Y:S01]  /*6dc0*/  @!P5 STG.E.U8 desc[UR16][R10.64+0x19], R25 ;  /* 0x000019190a00d986 */ /* 0x0001e2000c101110 */
[C---:B------:R-:W-:Y:S01]  /*6dd0*/  ISETP.LT.OR P5, PT, R27.reuse, 0x22, !P2 ;  /* 0x000000221b00780c */ /* 0x040fe200057a1670 */
[-C--:B------:R-:W-:Y:S01]  /*6de0*/  FMUL R110, R110, R8.reuse ;  /* 0x000000086e6e7220 */ /* 0x080fe20000400000 */
[----:B------:R-:W-:Y:S01]  /*6df0*/  F2FP.SATFINITE.E4M3.F32.PACK_AB_MERGE_C R111, RZ, R111, RZ ;  /* 0x0000006fff6f723e */ /* 0x000fe200048070ff */
[----:B------:R-:W-:Y:S01]  /*6e00*/  @!P4 STG.E.U8 desc[UR16][R10.64+0x18], R127 ;  /* 0x0000187f0a00c986 */ /* 0x000fe2000c101110 */
[C---:B------:R-:W-:Y:S01]  /*6e10*/  ISETP.LT.OR P4, PT, R27.reuse, 0x21, !P1 ;  /* 0x000000211b00780c */ /* 0x040fe20004f81670 */
[----:B------:R-:W-:Y:S01]  /*6e20*/  FMUL R108, R108, R8 ;  /* 0x000000086c6c7220 */ /* 0x000fe20000400000 */
[----:B-1----:R-:W-:Y:S01]  /*6e30*/  F2FP.SATFINITE.E4M3.F32.PACK_AB_MERGE_C R29, RZ, R122, RZ ;  /* 0x0000007aff1d723e */ /* 0x002fe200048070ff */
[----:B------:R-:W-:Y:S01]  /*6e40*/  @!P6 STG.E.U8 desc[UR16][R12.64+0x20], R125 ;  /* 0x0000207d0c00e986 */ /* 0x000fe2000c101110 */
[----:B------:R-:W-:Y:S01]  /*6e50*/  ISETP.LT.OR P6, PT, R27, 0x22, !P1 ;  /* 0x000000221b00780c */ /* 0x000fe20004fc1670 */
[-C--:B------:R-:W-:Y:S01]  /*6e60*/  FMUL R109, R109, R8.reuse ;  /* 0x000000086d6d7220 */ /* 0x080fe20000400000 */
[----:B------:R-:W-:Y:S01]  /*6e70*/  FMUL R107, R107, R8 ;  /* 0x000000086b6b7220 */ /* 0x000fe20000400000 */
[----:B0-----:R-:W-:Y:S01]  /*6e80*/  F2FP.SATFINITE.E4M3.F32.PACK_AB_MERGE_C R25, RZ, R120, RZ ;  /* 0x00000078ff19723e */ /* 0x001fe200048070ff */
[-C--:B------:R-:W-:Y:S01]  /*6e90*/  FMUL R106, R106, R8.reuse ;  /* 0x000000086a6a7220 */ /* 0x080fe20000400000 */
        /* <DEDUP_REMOVED lines=33> */
[----:B------:R-:W-:Y:S01]  /*70b0*/  ISETP.LT.OR P4, PT, R27, 0x31, !P1 ;  /* 0x000000311b00780c */ /* 0x000fe20004f81670 */
[-C--:B------:R-:W-:Y:S01]  /*70c0*/  FMUL R97, R97, R8.reuse ;  /* 0x0000000861617220 */ /* 0x080fe20000400000 */
[-C--:B------:R-:W-:Y:S01]  /*70d0*/  FMUL R95, R95, R8.reuse ;  /* 0x000000085f5f7220 */ /* 0x080fe20000400000 */
        /* <DEDUP_REMOVED lines=37> */
[-C--:B------:R-:W-:Y:S01]  /*7330*/  FMUL R19, R19, R8.reuse ;  /* 0x0000000813137220 */ /* 0x080fe20000400000 */
        /* <DEDUP_REMOVED lines=17> */
[----:B------:R-:W-:Y:S01]  /*7450*/  F2FP.SATFINITE.E4M3.F32.PACK_AB_MERGE_C R15, RZ, R15, RZ ;  /* 0x0000000fff0f723e */ /* 0x000fe200048070ff */
[----:B------:R1:W-:Y:S01]  /*7460*/  @!P6 STG.E.U8 desc[UR16][R12.64+0x49], R29 ;  /* 0x0000491d0c00e986 */ /* 0x0003e2000c101110 */
[----:B------:R-:W-:-:S02]  /*7470*/  ISETP.LT.OR P6, PT, R27, 0x51, !P2 ;  /* 0x000000511b00780c */ /* 0x000fc400057c1670 */
[----:B------:R-:W-:Y:S02]  /*7480*/  F2FP.SATFINITE.E4M3.F32.PACK_AB_MERGE_C R17, RZ, R17, RZ ;  /* 0x00000011ff11723e */ /* 0x000fe400048070ff */
[----:B0-----:R-:W-:Y:S01]  /*7490*/  F2FP.SATFINITE.E4M3.F32.PACK_AB_MERGE_C R7, RZ, R100, RZ ;  /* 0x00000064ff07723e */ /* 0x001fe200048070ff */
[----:B------:R0:W-:Y:S01]  /*74a0*/  @!P5 STG.E.U8 desc[UR16][R10.64+0x49], R25 ;  /* 0x000049190a00d986 */ /* 0x0001e2000c101110 */
[----:B------:R-:W-:-:S03]  /*74b0*/  ISETP.LT.OR P5, PT, R27, 0x52, !P2 ;  /* 0x000000521b00780c */ /* 0x000fc600057a1670 */
[----:B------:R-:W-:Y:S01]  /*74c0*/  @!P4 STG.E.U8 desc[UR16][R10.64+0x48], R103 ;  /* 0x000048670a00c986 */ /* 0x000fe2000c101110 */
[C---:B------:R-:W-:Y:S02]  /*74d0*/  ISETP.LT.OR P4, PT, R27.reuse, 0x51, !P1 ;  /* 0x000000511b00780c */ /* 0x040fe40004f81670 */
[----:B-1----:R-:W-:Y:S01]  /*74e0*/  F2FP.SATFINITE.E4M3.F32.PACK_AB_MERGE_C R29, RZ, R98, RZ ;  /* 0x00000062ff1d723e */ /* 0x002fe200048070ff */
[----:B------:R-:W-:Y:S01]  /*74f0*/  @!P6 STG.E.U8 desc[UR16][R12.64+0x50], R101 ;  /* 0x000050650c00e986 */ /* 0x000fe2000c101110 */
[----:B------:R-:W-:Y:S02]  /*7500*/  ISETP.LT.OR P6, PT, R27, 0x52, !P1 ;  /* 0x000000521b00780c */ /* 0x000fe40004fc1670 */
[----:B0-----:R-:W-:-:S03]  /*7510*/  F2FP.SATFINITE.E4M3.F32.PACK_AB_MERGE_C R25, RZ, R96, RZ ;  /* 0x00000060ff19723e */ /* 0x001fc600048070ff */
[----:B------:R0:W-:Y:S01]  /*7520*/  @!P5 STG.E.U8 desc[UR16][R12.64+0x51], R7 ;  /* 0x000051070c00d986 */ /* 0x0001e2000c101110 */
[----:B------:R-:W-:-:S03]  /*7530*/  ISETP.LT.OR P5, PT, R27, 0x5a, !P2 ;  /* 0x0000005a1b00780c */ /* 0x000fc600057a1670 */
[----:B------:R-:W-:Y:S01]  /*7540*/  @!P4 STG.E.U8 desc[UR16][R10.64+0x50], R99 ;  /* 0x000050630a00c986 */ /* 0x000fe2000c101110 */
[----:B------:R-:W-:-:S03]  /*7550*/  ISETP.LT.OR P4, PT, R27, 0x59, !P2 ;  /* 0x000000591b00780c */ /* 0x000fc60005781670 */
[----:B------:R1:W-:Y:S01]  /*7560*/  @!P6 STG.E.U8 desc[UR16][R10.64+0x51], R29 ;  /* 0x0000511d0a00e986 */ /* 0x0003e2000c101110 */
[----:B------:R-:W-:Y:S02]  /*7570*/  ISETP.LT.OR P6, PT, R27, 0x59, !P1 ;  /* 0x000000591b00780c */ /* 0x000fe40004fc1670 */
[----:B0-----:R-:W-:-:S03]  /*7580*/  F2FP.SATFINITE.E4M3.F32.PACK_AB_MERGE_C R7, RZ, R94, RZ ;  /* 0x0000005eff07723e */ /* 0x001fc600048070ff */
        /* <DEDUP_REMOVED lines=27> */
[----:B------:R-:W-:Y:S01]  /*7740*/  @!P6 STG.E.U8 desc[UR16][R10.64+0x69], R29 ;  /* 0x0000691d0a00e986 */ /* 0x000fe2000c101110 */
[----:B------:R-:W-:Y:S02]  /*7750*/  ISETP.LT.OR P6, PT, R27, 0x71, !P1 ;  /* 0x000000711b00780c */ /* 0x000fe40004fc1670 */
[----:B0-----:R-:W-:-:S03]  /*7760*/  F2FP.SATFINITE.E4M3.F32.PACK_AB_MERGE_C R7, RZ, R18, RZ ;  /* 0x00000012ff07723e */ /* 0x001fc600048070ff */
[----:B------:R-:W-:Y:S01]  /*7770*/  @!P5 STG.E.U8 desc[UR16][R12.64+0x71], R25 ;  /* 0x000071190c00d986 */ /* 0x000fe2000c101110 */
[C---:B------:R-:W-:Y:S02]  /*7780*/  ISETP.LT.OR P5, PT, R27.reuse, 0x79, !P2 ;  /* 0x000000791b00780c */ /* 0x040fe400057a1670 */
[C---:B------:R-:W-:Y:S01]  /*7790*/  ISETP.LT.OR P2, PT, R27.reuse, 0x7a, !P2 ;  /* 0x0000007a1b00780c */ /* 0x040fe20005741670 */
[----:B------:R0:W-:Y:S01]  /*77a0*/  @!P4 STG.E.U8 desc[UR16][R12.64+0x70], R21 ;  /* 0x000070150c00c986 */ /* 0x0001e2000c101110 */
[----:B------:R-:W-:-:S03]  /*77b0*/  ISETP.LT.OR P4, PT, R27, 0x72, !P1 ;  /* 0x000000721b00780c */ /* 0x000fc60004f81670 */
[----:B------:R1:W-:Y:S01]  /*77c0*/  @!P6 STG.E.U8 desc[UR16][R10.64+0x70], R19 ;  /* 0x000070130a00e986 */ /* 0x0003e2000c101110 */
[C---:B------:R-:W-:Y:S02]  /*77d0*/  ISETP.LT.OR P6, PT, R27.reuse, 0x79, !P1 ;  /* 0x000000791b00780c */ /* 0x040fe40004fc1670 */
[----:B------:R-:W-:Y:S02]  /*77e0*/  ISETP.LT.OR P1, PT, R27, 0x7a, !P1 ;  /* 0x0000007a1b00780c */ /* 0x000fe40004f21670 */
[----:B0-----:R-:W-:-:S05]  /*77f0*/  F2FP.SATFINITE.E4M3.F32.PACK_AB_MERGE_C R21, RZ, R16, RZ ;  /* 0x00000010ff15723e */ /* 0x001fca00048070ff */
[----:B------:R0:W-:Y:S01]  /*7800*/  @!P4 STG.E.U8 desc[UR16][R10.64+0x71], R7 ;  /* 0x000071070a00c986 */ /* 0x0001e2000c101110 */
[----:B-1----:R-:W-:-:S03]  /*7810*/  F2FP.SATFINITE.E4M3.F32.PACK_AB_MERGE_C R19, RZ, R14, RZ ;  /* 0x0000000eff13723e */ /* 0x002fc600048070ff */
[----:B------:R0:W-:Y:S04]  /*7820*/  @!P5 STG.E.U8 desc[UR16][R12.64+0x78], R15 ;  /* 0x0000780f0c00d986 */ /* 0x0001e8000c101110 */
[----:B------:R0:W-:Y:S04]  /*7830*/  @!P2 STG.E.U8 desc[UR16][R12.64+0x79], R19 ;  /* 0x000079130c00a986 */ /* 0x0001e8000c101110 */
[----:B------:R0:W-:Y:S04]  /*7840*/  @!P6 STG.E.U8 desc[UR16][R10.64+0x78], R17 ;  /* 0x000078110a00e986 */ /* 0x0001e8000c101110 */
[----:B------:R0:W-:Y:S02]  /*7850*/  @!P1 STG.E.U8 desc[UR16][R10.64+0x79], R21 ;  /* 0x000079150a009986 */ /* 0x0001e4000c101110 */
.L_x_168:
[----:B------:R-:W-:Y:S05]  /*7860*/  BSYNC B0 ;  /* 0x0000000000007941 */ /* 0x000fea0003800000 */
.L_x_38:
[----:B------:R-:W-:Y:S01]  /*7870*/  ULDC UR6, c[0x0][0xc] ;  /* 0x0000030000067ab9 */ /* 0x000fe20000000800 */
[----:B------:R-:W-:Y:S01]  /*7880*/  ULDC UR7, c[0x0][0x10] ;  /* 0x0000040000077ab9 */ /* 0x000fe20000000800 */
[----:B0-----:R-:W0:Y:S01]  /*7890*/  LDC R7, c[0x0][0x14] ;  /* 0x00000500ff077b82 */ /* 0x001e220000000800 */
[----:B------:R-:W-:Y:S01]  /*78a0*/  UIMAD.WIDE.U32 UR6, UR6, UR7, URZ ;  /* 0x00000007060672a5 */ /* 0x000fe2000f8e003f */
[----:B----4-:R-:W-:Y:S02]  /*78b0*/  IMAD.MOV.U32 R10, RZ, RZ, -0x1 ;  /* 0xffffffffff0a7424 */ /* 0x010fe400078e00ff */
[----:B-----5:R-:W-:-:S03]  /*78c0*/  IMAD.MOV.U32 R6, RZ, RZ, -0x1 ;  /* 0xffffffffff067424 */ /* 0x020fc600078e00ff */
[----:B0-----:R-:W-:-:S04]  /*78d0*/  IMAD.WIDE.U32 R2, R7, UR6, R2 ;  /* 0x0000000607027c25 */ /* 0x001fc8000f8e0002 */
[----:B------:R-:W-:Y:S01]  /*78e0*/  IMAD R7, R7, UR7, RZ ;  /* 0x0000000707077c24 */ /* 0x000fe2000f8e02ff */
[----:B------:R-:W-:Y:S02]  /*78f0*/  ULDC.64 UR6, c[0x0][0x650] ;  /* 0x0001940000067ab9 */ /* 0x000fe40000000a00 */
[----:B------:R-:W-:Y:S01]  /*7900*/  ISETP.GE.U32.AND P1, PT, R2, UR6, PT ;  /* 0x0000000602007c0c */ /* 0x000fe2000bf26070 */
[--C-:B------:R-:W-:Y:S01]  /*7910*/  IMAD.IADD R3, R3, 0x1, R7.reuse ;  /* 0x0000000103037824 */ /* 0x100fe200078e0207 */
[----:B------:R-:W-:-:S04]  /*7920*/  PRMT R7, RZ, 0x7610, R7 ;  /* 0x00007610ff077816 */ /* 0x000fc80000000007 */
[----:B------:R-:W-:-:S13]  /*7930*/  ISETP.GE.U32.AND.EX P1, PT, R3, UR7, PT, P1 ;  /* 0x0000000703007c0c */ /* 0x000fda000bf26110 */
[----:B------:R-:W-:Y:S05]  /*7940*/  @P1 BRA `(.L_x_169) ;  /* 0x0000000400601947 */ /* 0x000fea0003800000 */
[----:B------:R-:W0:Y:S01]  /*7950*/  S2R R20, SR_CTAID.X ;  /* 0x0000000000147919 */ /* 0x000e220000002500 */
[----:B------:R-:W4:Y:S01]  /*7960*/  LDC.64 R14, c[0x0][0x628] ;  /* 0x00018a00ff0e7b82 */ /* 0x000f220000000a00 */
[----:B------:R-:W-:Y:S01]  /*7970*/  ULDC UR6, c[0x0][0x150] ;  /* 0x0000540000067ab9 */ /* 0x000fe20000000800 */
[----:B-1----:R-:W-:Y:S01]  /*7980*/  IMAD.MOV.U32 R12, RZ, RZ, R2 ;  /* 0x000000ffff0c7224 */ /* 0x002fe200078e0002 */
[----:B------:R-:W1:Y:S01]  /*7990*/  S2R R22, SR_CTAID.Y ;  /* 0x0000000000167919 */ /* 0x000e620000002600 */
[----:B------:R-:W-:-:S04]  /*79a0*/  IMAD.MOV.U32 R13, RZ, RZ, R3 ;  /* 0x000000ffff0d7224 */ /* 0x000fc800078e0003 */
[----:B------:R-:W1:Y:S08]  /*79b0*/  LDC R23, c[0x0][0x144] ;  /* 0x00005100ff177b82 */ /* 0x000e700000000800 */
[----:B------:R-:W1:Y:S08]  /*79c0*/  LDC R16, c[0x0][0x630] ;  /* 0x00018c00ff107b82 */ /* 0x000e700000000800 */
[----:B------:R-:W1:Y:S01]  /*79d0*/  LDC.64 R18, c[0x0][0x620] ;  /* 0x00018800ff127b82 */ /* 0x000e620000000a00 */
[----:B----4-:R-:W-:-:S04]  /*79e0*/  ISETP.NE.U32.AND P1, PT, R14, RZ, PT ;  /* 0x000000ff0e00720c */ /* 0x010fc80003f25070 */
[----:B------:R-:W-:Y:S02]  /*79f0*/  ISETP.NE.AND.EX P1, PT, R15, RZ, PT, P1 ;  /* 0x000000ff0f00720c */ /* 0x000fe40003f25310 */
[----:B0-----:R-:W-:-:S05]  /*7a00*/  I2FP.F32.U32 R6, R20 ;  /* 0x0000001400067245 */ /* 0x001fca0000201000 */
[----:B------:R-:W-:-:S04]  /*7a10*/  FMUL R6, R6, UR6 ;  /* 0x0000000606067c20 */ /* 0x000fc80008400000 */
[----:B------:R0:W4:Y:S02]  /*7a20*/  F2I.U32.TRUNC.NTZ R21, R6 ;  /* 0x0000000600157305 */ /* 0x000124000020f000 */
[----:B------:R-:W-:Y:S05]  /*7a30*/  @!P1 BRA `(.L_x_170) ;  /* 0x0000000000289947 */ /* 0x000fea0003800000 */
[----:B------:R-:W5:Y:S02]  /*7a40*/  LDC R7, c[0x0][0x634] ;  /* 0x00018d00ff077b82 */ /* 0x000f640000000800 */
[----:B-----5:R-:W-:-:S05]  /*7a50*/  IADD3 R13, P1, R2, R7, RZ ;  /* 0x00000007020d7210 */ /* 0x020fca0007f3e0ff */
[----:B------:R-:W-:-:S04]  /*7a60*/  IMAD.X R17, RZ, RZ, R3, P1 ;  /* 0x000000ffff117224 */ /* 0x000fc800008e0603 */
[----:B0-----:R-:W-:-:S04]  /*7a70*/  IMAD.WIDE.U32 R6, R17, R14, RZ ;  /* 0x0000000e11067225 */ /* 0x001fc800078e00ff */
[----:B------:R-:W-:-:S04]  /*7a80*/  IMAD.WIDE.U32 R10, P1, R13, R15, R6 ;  /* 0x0000000f0d0a7225 */ /* 0x000fc80007820006 */
[----:B------:R-:W-:-:S04]  /*7a90*/  IMAD.WIDE.U32 R6, R13, R14, RZ ;  /* 0x0000000e0d067225 */ /* 0x000fc800078e00ff */
[----:B------:R-:W-:Y:S01]  /*7aa0*/  IMAD.X R13, RZ, RZ, RZ, P1 ;  /* 0x000000ffff0d7224 */ /* 0x000fe200008e06ff */
[----:B------:R-:W-:Y:S01]  /*7ab0*/  IADD3 RZ, P1, R7, R10, RZ ;  /* 0x0000000a07ff7210 */ /* 0x000fe20007f3e0ff */
[----:B------:R-:W-:-:S04]  /*7ac0*/  IMAD.MOV.U32 R12, RZ, RZ, R11 ;  /* 0x000000ffff0c7224 */ /* 0x000fc800078e000b */
[----:B------:R-:W-:-:S08]  /*7ad0*/  IMAD.WIDE.U32.X R12, R17, R15, R12, P1 ;  /* 0x0000000f110c7225 */ /* 0x000fd000008e040c */
.L_x_170:
[----:B------:R-:W5:Y:S01]  /*7ae0*/  LDC.64 R28, c[0x0][0x640] ;  /* 0x00019000ff1c7b82 */ /* 0x000f620000000a00 */
[-C--:B-1----:R-:W-:Y:S01]  /*7af0*/  SHF.R.U64 R17, R12, R16.reuse, R13 ;  /* 0x000000100c117219 */ /* 0x082fe2000000120d */
[----:B----4-:R-:W-:Y:S01]  /*7b00*/  IMAD.MOV R21, RZ, RZ, -R21 ;  /* 0x000000ffff157224 */ /* 0x010fe200078e0a15 */
[----:B0-----:R-:W-:Y:S01]  /*7b10*/  SHF.R.U32.HI R6, RZ, R16, R13 ;  /* 0x00000010ff067219 */ /* 0x001fe2000001160d */
[----:B------:R-:W-:Y:S01]  /*7b20*/  ULDC UR6, c[0x0][0x154] ;  /* 0x0000550000067ab9 */ /* 0x000fe20000000800 */
[----:B------:R-:W-:Y:S01]  /*7b30*/  IADD3 R11, P1, RZ, -R17, RZ ;  /* 0x80000011ff0b7210 */ /* 0x000fe20007f3e0ff */
[----:B------:R-:W-:Y:S02]  /*7b40*/  IMAD R23, R23, R21, R20 ;  /* 0x0000001517177224 */ /* 0x000fe400078e0214 */
[----:B------:R-:W0:Y:S01]  /*7b50*/  LDC R12, c[0x0][0x618] ;  /* 0x00018600ff0c7b82 */ /* 0x000e220000000800 */
[----:B------:R-:W-:Y:S02]  /*7b60*/  IMAD.MOV.U32 R13, RZ, RZ, 0x1 ;  /* 0x00000001ff0d7424 */ /* 0x000fe400078e00ff */
[----:B------:R-:W-:-:S04]  /*7b70*/  IMAD.X R7, RZ, RZ, ~R6, P1 ;  /* 0x000000ffff077224 */ /* 0x000fc800008e0e06 */
[-C--:B------:R-:W-:Y:S01]  /*7b80*/  IMAD R10, R7, R18.reuse, RZ ;  /* 0x00000012070a7224 */ /* 0x080fe200078e02ff */
[----:B--23--:R-:W1:Y:S01]  /*7b90*/  LDC R24, c[0x0][0x608] ;  /* 0x00018200ff187b82 */ /* 0x00ce620000000800 */
[----:B------:R-:W-:-:S04]  /*7ba0*/  IMAD.WIDE.U32 R6, R11, R18, R2 ;  /* 0x000000120b067225 */ /* 0x000fc800078e0002 */
[----:B------:R-:W-:Y:S01]  /*7bb0*/  IMAD R11, R11, R19, R10 ;  /* 0x000000130b0b7224 */ /* 0x000fe200078e020a */
[----:B------:R-:W-:Y:S02]  /*7bc0*/  I2FP.F32.U32 R10, R22 ;  /* 0x00000016000a7245 */ /* 0x000fe40000201000 */
[----:B------:R-:W2:Y:S01]  /*7bd0*/  LDC R26, c[0x0][0x658] ;  /* 0x00019600ff1a7b82 */ /* 0x000ea20000000800 */
[----:B------:R-:W-:Y:S01]  /*7be0*/  IMAD.IADD R7, R7, 0x1, R11 ;  /* 0x0000000107077824 */ /* 0x000fe200078e020b */
[----:B-----5:R-:W-:Y:S01]  /*7bf0*/  ISETP.NE.U32.AND P1, PT, R28, RZ, PT ;  /* 0x000000ff1c00720c */ /* 0x020fe20003f25070 */
[----:B------:R-:W-:Y:S01]  /*7c00*/  FMUL R10, R10, UR6 ;  /* 0x000000060a0a7c20 */ /* 0x000fe20008400000 */
[----:B------:R-:W-:Y:S02]  /*7c10*/  IMAD.MOV.U32 R11, RZ, RZ, -0x1 ;  /* 0xffffffffff0b7424 */ /* 0x000fe400078e00ff */
[----:B------:R-:W-:Y:S01]  /*7c20*/  ISETP.NE.AND.EX P1, PT, R29, RZ, PT, P1 ;  /* 0x000000ff1d00720c */ /* 0x000fe20003f25310 */
[----:B------:R3:W4:Y:S01]  /*7c30*/  F2I.U32.TRUNC.NTZ R19, R10 ;  /* 0x0000000a00137305 */ /* 0x000722000020f000 */
[----:B------:R-:W3:Y:S01]  /*7c40*/  LDC R21, c[0x0][0x148] ;  /* 0x00005200ff157b82 */ /* 0x000ee20000000800 */
[----:B0-----:R-:W-:-:S02]  /*7c50*/  SHF.R.U64 R16, R6, R12, R7 ;  /* 0x0000000c06107219 */ /* 0x001fc40000001207 */
[----:B------:R-:W-:-:S05]  /*7c60*/  SHF.R.U32.HI R7, RZ, R12, R7 ;  /* 0x0000000cff077219 */ /* 0x000fca0000011607 */
[----:B------:R-:W0:Y:S01]  /*7c70*/  LDC R20, c[0x0][0x600] ;  /* 0x00018000ff147b82 */ /* 0x000e220000000800 */
[-CC-:B-1----:R-:W-:Y:S02]  /*7c80*/  SHF.R.U64 R14, R16, R24.reuse, R7.reuse ;  /* 0x00000018100e7219 */ /* 0x182fe40000001207 */
[----:B------:R-:W-:-:S05]  /*7c90*/  SHF.R.U32.HI R7, RZ, R24, R7 ;  /* 0x00000018ff077219 */ /* 0x000fca0000011607 */
[----:B------:R-:W1:Y:S01]  /*7ca0*/  LDC R27, c[0x0][0x648] ;  /* 0x00019200ff1b7b82 */ /* 0x000e620000000800 */
[-CC-:B--2---:R-:W-:Y:S02]  /*7cb0*/  SHF.R.U64 R18, R14, R26.reuse, R7.reuse ;  /* 0x0000001a0e127219 */ /* 0x184fe40000001207 */
[-C--:B------:R-:W-:Y:S02]  /*7cc0*/  SHF.L.U32 R11, R11, R26.reuse, RZ ;  /* 0x0000001a0b0b7219 */ /* 0x080fe400000006ff */
[-C--:B------:R-:W-:Y:S01]  /*7cd0*/  SHF.R.U32.HI R7, RZ, R26.reuse, R7 ;  /* 0x0000001aff077219 */ /* 0x080fe20000011607 */
[----:B------:R-:W-:Y:S01]  /*7ce0*/  IMAD.MOV.U32 R6, RZ, RZ, R18 ;  /* 0x000000ffff067224 */ /* 0x000fe200078e0012 */
[----:B------:R-:W-:Y:S01]  /*7cf0*/  SHF.L.U32 R26, R13, R26, RZ ;  /* 0x0000001a0d1a7219 */ /* 0x000fe200000006ff */
[----:B------:R-:W2:Y:S01]  /*7d00*/  LDC R30, c[0x0][0x638] ;  /* 0x00018e00ff1e7b82 */ /* 0x000ea20000000800 */
[----:B------:R-:W-:-:S07]  /*7d10*/  LOP3.LUT R25, RZ, R11, RZ, 0x33, !PT ;  /* 0x0000000bff197212 */ /* 0x000fce00078e33ff */
[----:B------:R-:W0:Y:S01]  /*7d20*/  LDC R31, c[0x0][0x610] ;  /* 0x00018400ff1f7b82 */ /* 0x000e220000000800 */
[----:B----4-:R-:W-:Y:S05]  /*7d30*/  @!P1 BRA `(.L_x_171) ;  /* 0x0000000000289947 */ /* 0x010fea0003800000 */
[----:B------:R-:W4:Y:S02]  /*7d40*/  LDC R13, c[0x0][0x64c] ;  /* 0x00019300ff0d7b82 */ /* 0x000f240000000800 */
[----:B----4-:R-:W-:-:S05]  /*7d50*/  IADD3 R13, P1, R18, R13, RZ ;  /* 0x0000000d120d7210 */ /* 0x010fca0007f3e0ff */
[----:B------:R-:W-:-:S04]  /*7d60*/  IMAD.X R15, RZ, RZ, R7, P1 ;  /* 0x000000ffff0f7224 */ /* 0x000fc800008e0607 */
[----:B------:R-:W-:-:S04]  /*7d70*/  IMAD.WIDE.U32 R6, R15, R28, RZ ;  /* 0x0000001c0f067225 */ /* 0x000fc800078e00ff */
[----:B---3--:R-:W-:-:S04]  /*7d80*/  IMAD.WIDE.U32 R10, P1, R13, R29, R6 ;  /* 0x0000001d0d0a7225 */ /* 0x008fc80007820006 */
[----:B------:R-:W-:-:S04]  /*7d90*/  IMAD.WIDE.U32 R6, R13, R28, RZ ;  /* 0x0000001c0d067225 */ /* 0x000fc800078e00ff */
[----:B------:R-:W-:Y:S01]  /*7da0*/  IMAD.X R13, RZ, RZ, RZ, P1 ;  /* 0x000000ffff0d7224 */ /* 0x000fe200008e06ff */
[----:B------:R-:W-:Y:S01]  /*7db0*/  IADD3 RZ, P1, R7, R10, RZ ;  /* 0x0000000a07ff7210 */ /* 0x000fe20007f3e0ff */
[----:B------:R-:W-:-:S04]  /*7dc0*/  IMAD.MOV.U32 R12, RZ, RZ, R11 ;  /* 0x000000ffff0c7224 */ /* 0x000fc800078e000b */
[----:B------:R-:W-:-:S08]  /*7dd0*/  IMAD.WIDE.U32.X R6, R15, R29, R12, P1 ;  /* 0x0000001d0f067225 */ /* 0x000fd000008e040c */
.L_x_171:
[----:B-1----:R-:W-:Y:S01]  /*7de0*/  SHF.R.U64 R6, R6, R27, R7 ;  /* 0x0000001b06067219 */ /* 0x002fe20000001207 */
[----:B0-----:R-:W-:Y:S01]  /*7df0*/  VIADD R13, R20, 0xffffffff ;  /* 0xffffffff140d7836 */ /* 0x001fe20000000000 */
[----:B------:R-:W-:Y:S01]  /*7e00*/  LOP3.LUT R11, R14, R25, RZ, 0xc0, !PT ;  /* 0x000000190e0b7212 */ /* 0x000fe200078ec0ff */
[----:B------:R-:W-:Y:S02]  /*7e10*/  IMAD.MOV R19, RZ, RZ, -R19 ;  /* 0x000000ffff137224 */ /* 0x000fe400078e0a13 */
[----:B------:R-:W-:Y:S02]  /*7e20*/  IMAD.MOV R7, RZ, RZ, -R6 ;  /* 0x000000ffff077224 */ /* 0x000fe400078e0a06 */
[----:B------:R-:W-:Y:S01]  /*7e30*/  IMAD R26, R26, R6, R11 ;  /* 0x000000061a1a7224 */ /* 0x000fe200078e020b */
[----:B------:R-:W-:Y:S01]  /*7e40*/  LOP3.LUT R11, R16, R13, RZ, 0xc0, !PT ;  /* 0x0000000d100b7212 */ /* 0x000fe200078ec0ff */
[----:B---3--:R-:W-:Y:S02]  /*7e50*/  @P3 IMAD R23, R21, R19, R22 ;  /* 0x0000001315173224 */ /* 0x008fe400078e0216 */
[----:B--2---:R-:W-:-:S02]  /*7e60*/  IMAD R6, R7, R30, R18 ;  /* 0x0000001e07067224 */ /* 0x004fc400078e0212 */
[----:B------:R-:W-:Y:S02]  /*7e70*/  IMAD R26, R26, R31, R23 ;  /* 0x0000001f1a1a7224 */ /* 0x000fe400078e0217 */
[----:B------:R-:W-:Y:S02]  /*7e80*/  IMAD R11, R6, R20, R11 ;  /* 0x00000014060b7224 */ /* 0x000fe400078e020b */
[----:B------:R-:W-:Y:S02]  /*7e90*/  IMAD.MOV.U32 R7, RZ, RZ, 0x1 ;  /* 0x00000001ff077424 */ /* 0x000fe400078e00ff */
[----:B------:R-:W-:Y:S01]  /*7ea0*/  IMAD.MOV.U32 R6, RZ, RZ, R17 ;  /* 0x000000ffff067224 */ /* 0x000fe200078e0011 */
[----:B------:R-:W-:Y:S02]  /*7eb0*/  SEL R10, R11, R26, !P3 ;  /* 0x0000001a0b0a7207 */ /* 0x000fe40005800000 */
[----:B------:R-:W-:-:S07]  /*7ec0*/  SEL R26, R26, R11, !P3 ;  /* 0x0000000b1a1a7207 */ /* 0x000fce0005800000 */
.L_x_169:
[----:B------:R-:W-:Y:S01]  /*7ed0*/  LOP3.LUT P1, RZ, R7, 0xff, RZ, 0xc0, !PT ;  /* 0x000000ff07ff7812 */ /* 0x000fe2000782c0ff */
[----:B------:R-:W-:-:S12]  /*7ee0*/  IMAD.MOV.U32 R7, RZ, RZ, R26 ;  /* 0x000000ffff077224 */ /* 0x000fd800078e001a */
[----:B------:R-:W-:Y:S05]  /*7ef0*/  @P1 BRA `(.L_x_172) ;  /* 0xffffff9000f01947 */ /* 0x000fea000383ffff */
[----:B------:R-:W-:Y:S05]  /*7f00*/  EXIT ;  /* 0x000000000000794d */ /* 0x000fea0003800000 */
.L_x_8:
[----:B0-----:R-:W-:Y:S01]  /*7f10*/  ULDC.64 UR4, c[0x0][0x650] ;  /* 0x0001940000047ab9 */ /* 0x001fe20000000a00 */
        /* <DEDUP_REMOVED lines=25> */
.L_x_174:
[----:B------:R-:W0:Y:S01]  /*80b0*/  LDC.64 R28, c[0x0][0x640] ;  /* 0x00019000ff1c7b82 */ /* 0x000e220000000a00 */
[-CC-:B------:R-:W-:Y:S01]  /*80c0*/  SHF.R.U64 R21, R16, R10.reuse, R17.reuse ;  /* 0x0000000a10157219 */ /* 0x180fe20000001211 */
[----:B------:R-:W-:Y:S01]  /*80d0*/  IMAD.MOV.U32 R27, RZ, RZ, 0x1 ;  /* 0x00000001ff1b7424 */ /* 0x000fe200078e00ff */
[----:B------:R-:W-:Y:S02]  /*80e0*/  SHF.R.U32.HI R5, RZ, R10, R17 ;  /* 0x0000000aff057219 */ /* 0x000fe40000011611 */
[----:B------:R-:W-:-:S03]  /*80f0*/  IADD3 R7, P0, RZ, -R21, RZ ;  /* 0x80000015ff077210 */ /* 0x000fc60007f1e0ff */
[----:B------:R-:W1:Y:S02]  /*8100*/  LDC R14, c[0x0][0x618] ;  /* 0x00018600ff0e7b82 */ /* 0x000e640000000800 */
[----:B------:R-:W-:Y:S02]  /*8110*/  IMAD.X R5, RZ, RZ, ~R5, P0 ;  /* 0x000000ffff057224 */ /* 0x000fe400000e0e05 */
[----:B------:R-:W-:-:S04]  /*8120*/  IMAD.WIDE.U32 R12, R7, R24, R2 ;  /* 0x00000018070c7225 */ /* 0x000fc800078e0002 */
[----:B------:R-:W2:Y:S01]  /*8130*/  LDC R16, c[0x0][0x608] ;  /* 0x00018200ff107b82 */ /* 0x000ea20000000800 */
[----:B------:R-:W-:-:S04]  /*8140*/  IMAD R10, R5, R24, RZ ;  /* 0x00000018050a7224 */ /* 0x000fc800078e02ff */
[----:B------:R-:W-:Y:S02]  /*8150*/  IMAD R5, R7, R25, R10 ;  /* 0x0000001907057224 */ /* 0x000fe400078e020a */
[----:B------:R-:W-:Y:S01]  /*8160*/  IMAD.MOV.U32 R7, RZ, RZ, -0x1 ;  /* 0xffffffffff077424 */ /* 0x000fe200078e00ff */
[----:B------:R-:W3:Y:S01]  /*8170*/  LDC R26, c[0x0][0x658] ;  /* 0x00019600ff1a7b82 */ /* 0x000ee20000000800 */
[----:B------:R-:W-:Y:S01]  /*8180*/  IMAD.IADD R5, R13, 0x1, R5 ;  /* 0x000000010d057824 */ /* 0x000fe200078e0205 */
[----:B0-----:R-:W-:-:S04]  /*8190*/  ISETP.NE.U32.AND P0, PT, R28, RZ, PT ;  /* 0x000000ff1c00720c */ /* 0x001fc80003f05070 */
        /* <DEDUP_REMOVED lines=8> */
[-CC-:B---3--:R-:W-:Y:S02]  /*8220*/  SHF.R.U64 R24, R22, R26.reuse, R5.reuse ;  /* 0x0000001a16187219 */ /* 0x188fe40000001205 */
[-C--:B------:R-:W-:Y:S02]  /*8230*/  SHF.L.U32 R7, R7, R26.reuse, RZ ;  /* 0x0000001a07077219 */ /* 0x080fe400000006ff */
[----:B------:R-:W-:Y:S01]  /*8240*/  SHF.R.U32.HI R13, RZ, R26, R5 ;  /* 0x0000001aff0d7219 */ /* 0x000fe20000011605 */
[----:B------:R-:W-:Y:S01]  /*8250*/  IMAD.MOV.U32 R12, RZ, RZ, R24 ;  /* 0x000000ffff0c7224 */ /* 0x000fe200078e0018 */
[----:B------:R-:W-:Y:S01]  /*8260*/  LOP3.LUT R31, RZ, R7, RZ, 0x33, !PT ;  /* 0x00000007ff1f7212 */ /* 0x000fe200078e33ff */
[----:B------:R-:W3:Y:S01]  /*8270*/  LDC R30, c[0x0][0x610] ;  /* 0x00018400ff1e7b82 */ /* 0x000ee20000000800 */
[----:B------:R-:W-:Y:S05]  /*8280*/  @!P0 BRA `(.L_x_175) ;  /* 0x0000000000288947 */ /* 0x000fea0003800000 */
        /* <DEDUP_REMOVED lines=10> */
.L_x_175:
[----:B-1----:R-:W-:Y:S01]  /*8330*/  SHF.R.U64 R10, R12, R10, R13 ;  /* 0x0000000a0c0a7219 */ /* 0x002fe2000000120d */
[----:B0-----:R-:W-:Y:S01]  /*8340*/  VIADD R9, R23, 0xffffffff ;  /* 0xffffffff17097836 */ /* 0x001fe20000000000 */
[----:B------:R-:W-:Y:S01]  /*8350*/  SHF.L.U32 R27, R27, R26, RZ ;  /* 0x0000001a1b1b7219 */ /* 0x000fe200000006ff */
[----:B------:R-:W-:Y:S01]  /*8360*/  @P3 IMAD R11, R19, R20, R8 ;  /* 0x00000014130b3224 */ /* 0x000fe200078e0208 */
[----:B------:R-:W-:Y:S01]  /*8370*/  LOP3.LUT R5, R22, R31, RZ, 0xc0, !PT ;  /* 0x0000001f16057212 */ /* 0x000fe200078ec0ff */
[----:B------:R-:W-:Y:S01]  /*8380*/  IMAD.MOV R7, RZ, RZ, -R10 ;  /* 0x000000ffff077224 */ /* 0x000fe200078e0a0a */
[----:B------:R-:W-:Y:S01]  /*8390*/  LOP3.LUT R14, R18, R9, RZ, 0xc0, !PT ;  /* 0x00000009120e7212 */ /* 0x000fe200078ec0ff */
[----:B------:R-:W-:Y:S02]  /*83a0*/  IMAD.MOV.U32 R17, RZ, RZ, R21 ;  /* 0x000000ffff117224 */ /* 0x000fe400078e0015 */
[----:B------:R-:W-:Y:S02]  /*83b0*/  IMAD R10, R27, R10, R5 ;  /* 0x0000000a1b0a7224 */ /* 0x000fe400078e0205 */
[----:B--2---:R-:W-:-:S02]  /*83c0*/  IMAD R5, R7, R25, R24 ;  /* 0x0000001907057224 */ /* 0x004fc400078e0218 */
[----:B------:R-:W-:Y:S02]  /*83d0*/  IMAD.MOV.U32 R7, RZ, RZ, 0x1 ;  /* 0x00000001ff077424 */ /* 0x000fe400078e00ff */
[----:B---3--:R-:W-:Y:S02]  /*83e0*/  IMAD R11, R10, R30, R11 ;  /* 0x0000001e0a0b7224 */ /* 0x008fe400078e020b */
[----:B------:R-:W-:Y:S01]  /*83f0*/  IMAD R14, R5, R23, R14 ;  /* 0x00000017050e7224 */ /* 0x000fe200078e020e */
[----:B------:R-:W-:-:S04]  /*8400*/  PRMT R5, R7, 0x7610, R5 ;  /* 0x0000761007057816 */ /* 0x000fc80000000005 */
[----:B------:R-:W-:Y:S02]  /*8410*/  SEL R7, R14, R11, !P3 ;  /* 0x0000000b0e077207 */ /* 0x000fe40005800000 */
[----:B------:R-:W-:-:S07]  /*8420*/  SEL R14, R11, R14, !P3 ;  /* 0x0000000e0b0e7207 */ /* 0x000fce0005800000 */
.L_x_173:
[----:B------:R-:W-:-:S08]  /*8430*/  NOP ;  /* 0x0000000000007918 */ /* 0x000fd00000000000 */
[----:B------:R-:W0:-:S00]  /*8440*/  USETMAXREG.DEALLOC.CTAPOOL 0x28 ;  /* 0x00000028000079c8 */ /* 0x000e0000080e0500 */
[----:B0-----:R-:W-:-:S13]  /*8450*/  ISETP.NE.AND P0, PT, R6, RZ, PT ;  /* 0x000000ff0600720c */ /* 0x001fda0003f05270 */
[----:B------:R-:W-:Y:S05]  /*8460*/  @P0 EXIT ;  /* 0x000000000000094d */ /* 0x000fea0003800000 */
[----:B------:R-:W-:Y:S01]  /*8470*/  LOP3.LUT P0, RZ, R5, 0xff, RZ, 0xc0, !PT ;  /* 0x000000ff05ff7812 */ /* 0x000fe2000780c0ff */
[----:B------:R-:W-:Y:S02]  /*8480*/  IMAD.MOV.U32 R5, RZ, RZ, 0x1 ;  /* 0x00000001ff057424 */ /* 0x000fe400078e00ff */
[----:B------:R-:W-:-:S10]  /*8490*/  IMAD.MOV.U32 R13, RZ, RZ, RZ ;  /* 0x000000ffff0d7224 */ /* 0x000fd400078e00ff */
[----:B------:R-:W-:Y:S05]  /*84a0*/  @!P0 BRA `(.L_x_176) ;  /* 0x0000000c00348947 */ /* 0x000fea0003800000 */
[----:B------:R-:W0:Y:S01]  /*84b0*/  LDC R5, c[0x0][0x28c] ;  /* 0x0000a300ff057b82 */ /* 0x000e220000000800 */
[----:B------:R-:W-:Y:S01]  /*84c0*/  ULDC UR5, c[0x0][0x658] ;  /* 0x0001960000057ab9 */ /* 0x000fe20000000800 */
[----:B------:R-:W-:Y:S01]  /*84d0*/  UMOV UR7, 0xffffffff ;  /* 0xffffffff00077882 */ /* 0x000fe20000000000 */
[----:B------:R-:W-:Y:S01]  /*84e0*/  ULDC UR6, c[0x0][0xc] ;  /* 0x0000030000067ab9 */ /* 0x000fe20000000800 */
[----:B------:R-:W-:Y:S01]  /*84f0*/  USHF.L.U32 UR8, UR7, UR5, URZ ;  /* 0x0000000507087299 */ /* 0x000fe2000800063f */
[----:B------:R-:W-:Y:S01]  /*8500*/  BSSY B0, `(.L_x_176) ;  /* 0x00000c7000007945 */ /* 0x000fe20003800000 */
[----:B------:R-:W-:Y:S01]  /*8510*/  UMOV UR9, 0x1 ;  /* 0x0000000100097882 */ /* 0x000fe20000000000 */
[----:B------:R-:W-:Y:S01]  /*8520*/  ULDC UR7, c[0x0][0x10] ;  /* 0x0000040000077ab9 */ /* 0x000fe20000000800 */
[----:B------:R-:W1:Y:S01]  /*8530*/  S2UR UR10, SR_CgaCtaId ;  /* 0x00000000000a79c3 */ /* 0x000e620000008800 */
[----:B------:R-:W-:Y:S01]  /*8540*/  UIMAD.WIDE.U32 UR6, UR6, UR7, URZ ;  /* 0x00000007060672a5 */ /* 0x000fe2000f8e003f */
[----:B------:R-:W-:Y:S01]  /*8550*/  IMAD.MOV.U32 R16, RZ, RZ, 0x1 ;  /* 0x00000001ff107424 */ /* 0x000fe200078e00ff */
[----:B------:R-:W-:Y:S01]  /*8560*/  USHF.L.U32 UR18, UR9, UR5, URZ ;  /* 0x0000000509127299 */ /* 0x000fe2000800063f */
[----:B------:R-:W-:Y:S01]  /*8570*/  LOP3.LUT R15, R4, 0x2, RZ, 0xfc, !PT ;  /* 0x00000002040f7812 */ /* 0x000fe200078efcff */
[----:B------:R-:W-:Y:S01]  /*8580*/  IMAD.MOV.U32 R13, RZ, RZ, RZ ;  /* 0x000000ffff0d7224 */ /* 0x000fe200078e00ff */
[----:B------:R-:W-:Y:S01]  /*8590*/  ULDC UR5, c[0x0][0x14] ;  /* 0x0000050000057ab9 */ /* 0x000fe20000000800 */
[----:B------:R-:W-:Y:S01]  /*85a0*/  ULDC UR4, c[0x0][0x600] ;  /* 0x0001800000047ab9 */ /* 0x000fe20000000800 */
[----:B------:R-:W-:-:S02]  /*85b0*/  UIMAD.WIDE.U32 UR20, UR6, UR5, URZ ;  /* 0x00000005061472a5 */ /* 0x000fc4000f8e003f */
[----:B------:R-:W-:Y:S02]  /*85c0*/  UIMAD UR13, UR7, UR5, URZ ;  /* 0x00000005070d72a4 */ /* 0x000fe4000f8e023f */
[----:B------:R-:W-:Y:S02]  /*85d0*/  UIADD3 UR4, UR4, -0x1, URZ ;  /* 0xffffffff04047890 */ /* 0x000fe4000fffe03f */
[----:B------:R-:W-:Y:S01]  /*85e0*/  ULOP3.LUT UR17, URZ, UR8, URZ, 0x33, !UPT ;  /* 0x000000083f117292 */ /* 0x000fe2000f8e333f */
[----:B0-----:R-:W-:Y:S01]  /*85f0*/  VIADD R5, R5, 0x3f ;  /* 0x0000003f05057836 */ /* 0x001fe20000000000 */
[----:B------:R-:W-:Y:S01]  /*8600*/  UIADD3 UR13, UR21, UR13, URZ ;  /* 0x0000000d150d7290 */ /* 0x000fe2000fffe03f */
[----:B------:R-:W-:-:S03]  /*8610*/  ULDC.64 UR22, c[0x0][0x198] ;  /* 0x0000660000167ab9 */ /* 0x000fc60000000a00 */
[----:B------:R-:W-:Y:S01]  /*8620*/  SHF.R.S32.HI R6, RZ, 0x1f, R5 ;  /* 0x0000001fff067819 */ /* 0x000fe20000011405 */
[----:B-1----:R-:W-:-:S03]  /*8630*/  IMAD.U32 R11, RZ, RZ, UR10 ;  /* 0x0000000aff0b7e24 */ /* 0x002fc6000f8e00ff */
[----:B------:R-:W-:Y:S01]  /*8640*/  LEA.HI R6, R6, R5, RZ, 0x6 ;  /* 0x0000000506067211 */ /* 0x000fe200078f30ff */
[----:B------:R-:W-:-:S03]  /*8650*/  IMAD.MOV.U32 R5, RZ, RZ, 0x1 ;  /* 0x00000001ff057424 */ /* 0x000fc600078e00ff */
[----:B------:R-:W-:-:S05]  /*8660*/  SHF.R.S32.HI R10, RZ, 0x6, R6 ;  /* 0x00000006ff0a7819 */ /* 0x000fca0000011406 */
[----:B------:R-:W-:-:S07]  /*8670*/  VIADD R12, R10, 0x1 ;  /* 0x000000010a0c7836 */ /* 0x000fce0000000000 */
.L_x_187:
[----:B------:R-:W-:-:S03]  /*8680*/  UMOV UR5, 0xffffffff ;  /* 0xffffffff00057882 */ /* 0x000fc60000000000 */
[----:B------:R-:W-:Y:S05]  /*8690*/  BRA.DIV UR5, `(.L_x_177) ;  /* 0x0000001605107947 */ /* 0x000fea000b800000 */
[----:B------:R-:W-:-:S13]  /*86a0*/  ELECT P0, URZ, PT ;  /* 0x00000000003f782f */ /* 0x000fda0003800000 */
.L_x_208:
[----:B------:R-:W0:Y:S01]  /*86b0*/  LDC R6, c[0x0][0x28c] ;  /* 0x0000a300ff067b82 */ /* 0x000e220000000800 */
[----:B------:R-:W-:Y:S01]  /*86c0*/  BSSY B1, `(.L_x_178) ;  /* 0x0000039000017945 */ /* 0x000fe20003800000 */
[----:B0-----:R-:W-:-:S13]  /*86d0*/  ISETP.LT.OR P0, PT, R6, 0x1, !P0 ;  /* 0x000000010600780c */ /* 0x001fda0004701670 */
[----:B------:R-:W-:Y:S05]  /*86e0*/  @P0 BRA `(.L_x_179) ;  /* 0x0000000000d80947 */ /* 0x000fea0003800000 */
[----:B------:R-:W-:Y:S02]  /*86f0*/  IMAD R14, R14, 0x8, R11 ;  /* 0x000000080e0e7824 */ /* 0x000fe400078e020b */
[----:B------:R-:W-:Y:S02]  /*8700*/  IMAD.SHL.U32 R18, R7, 0x80, RZ ;  /* 0x0000008007127824 */ /* 0x000fe400078e00ff */
[----:B------:R-:W-:Y:S02]  /*8710*/  IMAD.MOV.U32 R22, RZ, RZ, RZ ;  /* 0x000000ffff167224 */ /* 0x000fe400078e00ff */
[----:B------:R-:W-:Y:S02]  /*8720*/  IMAD.MOV.U32 R6, RZ, RZ, R12 ;  /* 0x000000ffff067224 */ /* 0x000fe400078e000c */
[----:B------:R-:W-:Y:S02]  /*8730*/  IMAD.MOV.U32 R7, RZ, RZ, R5 ;  /* 0x000000ffff077224 */ /* 0x000fe400078e0005 */
[----:B------:R-:W-:-:S02]  /*8740*/  IMAD.MOV.U32 R8, RZ, RZ, R13 ;  /* 0x000000ffff087224 */ /* 0x000fc400078e000d */
[----:B------:R-:W-:-:S07]  /*8750*/  IMAD.SHL.U32 R19, R14, 0x10, RZ ;  /* 0x000000100e137824 */ /* 0x000fce00078e00ff */
.L_x_182:
[----:B------:R-:W0:Y:S01]  /*8760*/  S2UR UR5, SR_CgaCtaId ;  /* 0x00000000000579c3 */ /* 0x000e220000008800 */
[----:B------:R-:W-:Y:S02]  /*8770*/  MOV R14, 0x400 ;  /* 0x00000400000e7802 */ /* 0x000fe40000000f00 */
[----:B------:R-:W-:Y:S02]  /*8780*/  SHF.L.U32 R9, R7, 0x1f, RZ ;  /* 0x0000001f07097819 */ /* 0x000fe400000006ff */
[----:B------:R-:W-:Y:S01]  /*8790*/  LOP3.LUT P1, RZ, R0, 0x7f, RZ, 0xc0, !PT ;  /* 0x0000007f00ff7812 */ /* 0x000fe2000782c0ff */
[----:B0-----:R-:W-:-:S05]  /*87a0*/  IMAD.U32 R11, RZ, RZ, UR5 ;  /* 0x00000005ff0b7e24 */ /* 0x001fca000f8e00ff */
[----:B------:R-:W-:-:S07]  /*87b0*/  LEA R21, R11, R14, 0x18 ;  /* 0x0000000e0b157211 */ /* 0x000fce00078ec0ff */
[----:B------:R-:W0:Y:S01]  /*87c0*/  @!P1 LDC R14, c[0x0][0x500] ;  /* 0x00014000ff0e9b82 */ /* 0x000e220000000800 */
[----:B------:R-:W-:-:S04]  /*87d0*/  IMAD R20, R8, 0x8, R21 ;  /* 0x0000000808147824 */ /* 0x000fc800078e0215 */
[----:B------:R-:W1:Y:S02]  /*87e0*/  SYNCS.PHASECHK.TRANS64.TRYWAIT P0, [R20+URZ+0x70], R9 ;  /* 0x00007009140075a7 */ /* 0x000e64000800017f */
[----:B-1----:R-:W-:Y:S05]  /*87f0*/  @!P0 BRA `(.L_x_180) ;  /* 0x0000001000d88947 */ /* 0x002fea0003800000 */
.L_x_209:
[----:B-1----:R-:W-:Y:S01]  /*8800*/  PRMT R9, R15, 0x9910, RZ ;  /* 0x000099100f097816 */ /* 0x002fe200000000ff */
[----:B0-----:R0:W-:Y:S03]  /*8810*/  @!P1 SYNCS.ARRIVE.TRANS64 RZ, [R20+URZ], R14 ;  /* 0x0000000e14ff99a7 */ /* 0x0011e6000800003f */
[----:B------:R-:W-:-:S13]  /*8820*/  ISETP.NE.AND P0, PT, R9, 0x2, PT ;  /* 0x000000020900780c */ /* 0x000fda0003f05270 */
[----:B0-----:R-:W-:Y:S05]  /*8830*/  @P0 BRA `(.L_x_181) ;  /* 0x0000000000040947 */ /* 0x001fea0003800000 */
[----:B------:R-:W-:Y:S01]  /*8840*/  BPT.TRAP 0x1 ;  /* 0x000000040000795c */ /* 0x000fe20000300000 */
.L_x_181:
[----:B------:R-:W-:Y:S01]  /*8850*/  IMAD.SHL.U32 R14, R8, 0x2000, RZ ;  /* 0x00002000080e7824 */ /* 0x000fe200078e00ff */
[----:B------:R-:W-:Y:S01]  /*8860*/  R2UR UR8, R21 ;  /* 0x00000000150872ca */ /* 0x000fe200000e0000 */
[----:B------:R-:W-:Y:S01]  /*8870*/  VIADD R6, R6, 0xffffffff ;  /* 0xffffffff06067836 */ /* 0x000fe20000000000 */
[----:B------:R-:W-:Y:S01]  /*8880*/  R2UR UR9, R20 ;  /* 0x00000000140972ca */ /* 0x000fe200000e0000 */
[--C-:B------:R-:W-:Y:S01]  /*8890*/  IMAD R9, R11, 0x400, R14.reuse ;  /* 0x000004000b097824 */ /* 0x100fe200078e020e */
[----:B------:R-:W-:Y:S01]  /*88a0*/  IADD3 R14, R21, 0x1c200, R14 ;  /* 0x0001c200150e7810 */ /* 0x000fe20007ffe00e */
[----:B------:R-:W-:Y:S01]  /*88b0*/  UIADD3 UR6, UP0, UR22, 0xf0, URZ ;  /* 0x000000f016067890 */ /* 0x000fe2000ff1e03f */
[----:B------:R-:W-:Y:S01]  /*88c0*/  R2UR UR11, R19 ;  /* 0x00000000130b72ca */ /* 0x000fe200000e0000 */
[----:B------:R-:W-:Y:S01]  /*88d0*/  UIADD3 UR24, UP1, UR22, 0x1f0, URZ ;  /* 0x000001f016187890 */ /* 0x000fe2000ff3e03f */
[----:B------:R-:W-:Y:S01]  /*88e0*/  R2UR UR5, R9 ;  /* 0x00000000090572ca */ /* 0x000fe200000e0000 */
[----:B------:R-:W-:Y:S01]  /*88f0*/  UIADD3.X UR7, URZ, UR23, URZ, UP0, !UPT ;  /* 0x000000173f077290 */ /* 0x000fe200087fe43f */
[----:B------:R-:W-:Y:S01]  /*8900*/  R2UR UR10, R22 ;  /* 0x00000000160a72ca */ /* 0x000fe200000e0000 */
[----:B------:R-:W-:Y:S01]  /*8910*/  VIADD R8, R8, 0x1 ;  /* 0x0000000108087836 */ /* 0x000fe20000000000 */
[----:B------:R-:W-:Y:S01]  /*8920*/  R2UR UR12, R17 ;  /* 0x00000000110c72ca */ /* 0x000fe200000e0000 */
[----:B------:R-:W-:Y:S01]  /*8930*/  UIADD3.X UR25, URZ, UR23, URZ, UP1, !UPT ;  /* 0x000000173f197290 */ /* 0x000fe20008ffe43f */
[----:B------:R-:W-:Y:S01]  /*8940*/  R2UR UR16, R14 ;  /* 0x000000000e1072ca */ /* 0x000fe200000e0000 */
[----:B------:R-:W-:Y:S01]  /*8950*/  UMOV UR14, 0x0 ;  /* 0x00000000000e7882 */ /* 0x000fe20000000000 */
[----:B------:R-:W-:Y:S01]  /*8960*/  R2UR UR19, R18 ;  /* 0x00000000121372ca */ /* 0x000fe200000e0000 */
[----:B------:R-:W-:Y:S01]  /*8970*/  UMOV UR15, 0x10000000 ;  /* 0x10000000000f7882 */ /* 0x000fe20000000000 */
[----:B------:R-:W-:Y:S01]  /*8980*/  ISETP.GT.AND P1, PT, R6, 0x1, PT ;  /* 0x000000010600780c */ /* 0x000fe20003f24270 */
[----:B------:R-:W-:Y:S01]  /*8990*/  VIADD R22, R22, 0x40 ;  /* 0x0000004016167836 */ /* 0x000fe20000000000 */
[----:B------:R-:W-:Y:S01]  /*89a0*/  ISETP.NE.AND P0, PT, R8, 0xe, PT ;  /* 0x0000000e0800780c */ /* 0x000fe20003f05270 */
[----:B------:R-:W-:-:S03]  /*89b0*/  UIADD3 UR8, UR8, 0x200, UR5 ;  /* 0x0000020008087890 */ /* 0x000fc6000fffe005 */
[----:B------:R-:W-:Y:S01]  /*89c0*/  UMOV UR5, 0xff0000 ;  /* 0x00ff000000057882 */ /* 0x000fe20000000000 */
[----:B------:R-:W-:Y:S02]  /*89d0*/  SEL R14, RZ, 0x1, P0 ;  /* 0x00000001ff0e7807 */ /* 0x000fe40000000000 */
[----:B------:R-:W-:Y:S02]  /*89e0*/  SEL R8, R8, RZ, P0 ;  /* 0x000000ff08087207 */ /* 0x000fe40000000000 */
[----:B------:R-:W-:Y:S01]  /*89f0*/  LOP3.LUT R7, R7, R14, RZ, 0x3c, !PT ;  /* 0x0000000e07077212 */ /* 0x000fe200078e3cff */
[----:B------:R0:W-:Y:S02]  /*8a00*/  UTMALDG.3D.MULTICAST [UR8], [UR6], UR5, desc[UR14] ;  /* 0x00000e08060073b4 */ /* 0x0001e40008011805 */
[----:B0-----:R-:W-:Y:S01]  /*8a10*/  UMOV UR8, UR16 ;  /* 0x0000001000087c82 */ /* 0x001fe20008000000 */
[----:B------:R-:W-:Y:S02]  /*8a20*/  UMOV UR11, UR19 ;  /* 0x00000013000b7c82 */ /* 0x000fe40008000000 */
[----:B------:R0:W-:Y:S02]  /*8a30*/  UTMALDG.3D [UR8], [UR24], desc[UR14] ;  /* 0x00000e08180075b4 */ /* 0x0001e40008011000 */
[----:B0-----:R-:W-:Y:S05]  /*8a40*/  @P1 BRA `(.L_x_182) ;  /* 0xfffffffc00441947 */ /* 0x001fea000383ffff */
.L_x_179:
[----:B------:R-:W-:Y:S05]  /*8a50*/  BSYNC B1 ;  /* 0x0000000000017941 */ /* 0x000fea0003800000 */
.L_x_178:
[----:B------:R-:W-:Y:S01]  /*8a60*/  LOP3.LUT P1, RZ, R16, 0xff, RZ, 0xc0, !PT ;  /* 0x000000ff10ff7812 */ /* 0x000fe2000782c0ff */
[C---:B------:R-:W-:Y:S01]  /*8a70*/  IMAD.IADD R13, R10.reuse, 0x1, R13 ;  /* 0x000000010a0d7824 */ /* 0x040fe200078e020d */
[----:B------:R-:W-:Y:S01]  /*8a80*/  ULDC.64 UR6, c[0x0][0x650] ;  /* 0x0001940000067ab9 */ /* 0x000fe20000000a00 */
[C---:B------:R-:W-:Y:S01]  /*8a90*/  ISETP.GE.U32.AND P2, PT, R10.reuse, 0xe, PT ;  /* 0x0000000e0a00780c */ /* 0x040fe20003f46070 */
[----:B------:R-:W-:Y:S01]  /*8aa0*/  BSSY B1, `(.L_x_183) ;  /* 0x000006a000017945 */ /* 0x000fe20003800000 */
[----:B------:R-:W-:Y:S01]  /*8ab0*/  IMAD.MOV.U32 R14, RZ, RZ, -0x1 ;  /* 0xffffffffff0e7424 */ /* 0x000fe200078e00ff */
[----:B------:R-:W-:Y:S01]  /*8ac0*/  ISETP.GT.U32.AND P0, PT, R13, 0xd, PT ;  /* 0x0000000d0d00780c */ /* 0x000fe20003f04070 */
[----:B------:R-:W-:Y:S01]  /*8ad0*/  IMAD.MOV.U32 R17, RZ, RZ, -0x1 ;  /* 0xffffffffff117424 */ /* 0x000fe200078e00ff */
[----:B------:R-:W-:Y:S02]  /*8ae0*/  SHF.R.U32.HI R6, RZ, 0x1, R13 ;  /* 0x00000001ff067819 */ /* 0x000fe4000001160d */
[----:B------:R-:W-:-:S02]  /*8af0*/  ISETP.LT.U32.AND P0, PT, R10, 0xe, P0 ;  /* 0x0000000e0a00780c */ /* 0x000fc40000701070 */
[----:B------:R-:W-:Y:S01]  /*8b00*/  PRMT R16, RZ, 0x7610, R16 ;  /* 0x00007610ff107816 */ /* 0x000fe20000000010 */
[----:B------:R-:W0:Y:S01]  /*8b10*/  @P1 S2R R11, SR_CgaCtaId ;  /* 0x00000000000b1919 */ /* 0x000e220000008800 */
[----:B------:R-:W-:Y:S01]  /*8b20*/  @P1 MOV R8, 0x400 ;  /* 0x0000040000081802 */ /* 0x000fe20000000f00 */
[----:B------:R-:W-:Y:S01]  /*8b30*/  IMAD.WIDE.U32 R6, R6, -0x6db6db6d, RZ ;  /* 0x9249249306067825 */ /* 0x000fe200078e00ff */
[----:B------:R-:W-:-:S04]  /*8b40*/  SEL R6, RZ, 0x1, !P0 ;  /* 0x00000001ff067807 */ /* 0x000fc80004000000 */
[----:B------:R-:W-:Y:S02]  /*8b50*/  LOP3.LUT R5, R5, R6, RZ, 0x3c, !PT ;  /* 0x0000000605057212 */ /* 0x000fe400078e3cff */
[----:B------:R-:W-:Y:S02]  /*8b60*/  PRMT R6, RZ, 0x7610, R6 ;  /* 0x00007610ff067816 */ /* 0x000fe40000000006 */
[----:B0-----:R-:W-:-:S04]  /*8b70*/  @P1 LEA R8, R11, R8, 0x18 ;  /* 0x000000080b081211 */ /* 0x001fc800078ec0ff */
[----:B------:R0:W-:Y:S01]  /*8b80*/  @P1 SYNCS.ARRIVE.TRANS64.A1T0 RZ, [R8+URZ+0xf8], RZ ;  /* 0x0000f8ff08ff19a7 */ /* 0x0001e2000810003f */
[----:B------:R-:W-:-:S04]  /*8b90*/  IADD3 R2, P1, R2, UR20, RZ ;  /* 0x0000001402027c10 */ /* 0x000fc8000ff3e0ff */
[----:B------:R-:W-:Y:S02]  /*8ba0*/  IADD3.X R3, R3, UR13, RZ, P1, !PT ;  /* 0x0000000d03037c10 */ /* 0x000fe40008ffe4ff */
[----:B------:R-:W-:Y:S02]  /*8bb0*/  ISETP.GE.U32.AND P0, PT, R2, UR6, PT ;  /* 0x0000000602007c0c */ /* 0x000fe4000bf06070 */
[----:B0-----:R-:W-:Y:S01]  /*8bc0*/  SHF.R.U32.HI R8, RZ, 0x2, R7 ;  /* 0x00000002ff087819 */ /* 0x001fe20000011607 */
[----:B------:R-:W-:Y:S01]  /*8bd0*/  IMAD.MOV.U32 R7, RZ, RZ, -0x1 ;  /* 0xffffffffff077424 */ /* 0x000fe200078e00ff */
[----:B------:R-:W-:Y:S02]  /*8be0*/  ISETP.GE.U32.AND.EX P0, PT, R3, UR7, PT, P0 ;  /* 0x0000000703007c0c */ /* 0x000fe4000bf06100 */
[----:B------:R-:W-:Y:S01]  /*8bf0*/  @P2 LOP3.LUT R5, R5, 0x1, R8, 0x78, !PT ;  /* 0x0000000105052812 */ /* 0x000fe200078e7808 */
[----:B------:R-:W-:-:S10]  /*8c00*/  IMAD R13, R8, -0xe, R13 ;  /* 0xfffffff2080d7824 */ /* 0x000fd400078e020d */
[----:B------:R-:W-:Y:S05]  /*8c10*/  @P0 BRA `(.L_x_184) ;  /* 0x0000000400480947 */ /* 0x000fea0003800000 */
[----:B------:R-:W0:Y:S01]  /*8c20*/  S2R R18, SR_CTAID.X ;  /* 0x0000000000127919 */ /* 0x000e220000002500 */
[----:B------:R-:W-:Y:S01]  /*8c30*/  ULDC.64 UR6, c[0x0][0x628] ;  /* 0x00018a0000067ab9 */ /* 0x000fe20000000a00 */
[----:B------:R-:W1:Y:S01]  /*8c40*/  LDC R19, c[0x0][0x144] ;  /* 0x00005100ff137b82 */ /* 0x000e620000000800 */
[----:B------:R-:W-:Y:S01]  /*8c50*/  ISETP.NE.U32.AND P0, PT, RZ, UR6, PT ;  /* 0x00000006ff007c0c */ /* 0x000fe2000bf05070 */
[----:B------:R-:W2:Y:S01]  /*8c60*/  S2R R14, SR_CTAID.Y ;  /* 0x00000000000e7919 */ /* 0x000ea20000002600 */
[----:B------:R-:W-:Y:S01]  /*8c70*/  ULDC UR8, c[0x0][0x630] ;  /* 0x00018c0000087ab9 */ /* 0x000fe20000000800 */
[----:B------:R-:W-:Y:S01]  /*8c80*/  ULDC UR9, c[0x0][0x150] ;  /* 0x0000540000097ab9 */ /* 0x000fe20000000800 */
[----:B------:R-:W-:Y:S01]  /*8c90*/  ISETP.NE.AND.EX P0, PT, RZ, UR7, PT, P0 ;  /* 0x00000007ff007c0c */ /* 0x000fe2000bf05300 */
[----:B------:R-:W-:Y:S02]  /*8ca0*/  IMAD.MOV.U32 R6, RZ, RZ, R2 ;  /* 0x000000ffff067224 */ /* 0x000fe400078e0002 */
[----:B------:R-:W-:Y:S01]  /*8cb0*/  IMAD.MOV.U32 R7, RZ, RZ, R3 ;  /* 0x000000ffff077224 */ /* 0x000fe200078e0003 */
[----:B0-----:R-:W-:-:S09]  /*8cc0*/  I2FP.F32.U32 R20, R18 ;  /* 0x0000001200147245 */ /* 0x001fd20000201000 */
[----:B------:R-:W-:Y:S05]  /*8cd0*/  @!P0 BRA `(.L_x_185) ;  /* 0x0000000000288947 */ /* 0x000fea0003800000 */
[----:B------:R-:W-:Y:S02]  /*8ce0*/  ULDC UR5, c[0x0][0x634] ;  /* 0x00018d0000057ab9 */ /* 0x000fe40000000800 */
[----:B------:R-:W-:-:S05]  /*8cf0*/  IADD3 R7, P0, R2, UR5, RZ ;  /* 0x0000000502077c10 */ /* 0x000fca000ff1e0ff */
[----:B------:R-:W-:-:S04]  /*8d00*/  IMAD.X R17, RZ, RZ, R3, P0 ;  /* 0x000000ffff117224 */ /* 0x000fc800000e0603 */
[----:B------:R-:W-:-:S04]  /*8d10*/  IMAD.WIDE.U32 R8, R17, UR6, RZ ;  /* 0x0000000611087c25 */ /* 0x000fc8000f8e00ff */
[----:B------:R-:W-:-:S04]  /*8d20*/  IMAD.WIDE.U32 R8, P0, R7, UR7, R8 ;  /* 0x0000000707087c25 */ /* 0x000fc8000f800008 */
[----:B------:R-:W-:-:S04]  /*8d30*/  IMAD.WIDE.U32 R6, R7, UR6, RZ ;  /* 0x0000000607067c25 */ /* 0x000fc8000f8e00ff */
[----:B------:R-:W-:Y:S01]  /*8d40*/  IMAD.MOV.U32 R6, RZ, RZ, R9 ;  /* 0x000000ffff067224 */ /* 0x000fe200078e0009 */
[----:B------:R-:W-:Y:S01]  /*8d50*/  IADD3 RZ, P1, R7, R8, RZ ;  /* 0x0000000807ff7210 */ /* 0x000fe20007f3e0ff */
[----:B------:R-:W-:-:S04]  /*8d60*/  IMAD.X R7, RZ, RZ, RZ, P0 ;  /* 0x000000ffff077224 */ /* 0x000fc800000e06ff */
[----:B------:R-:W-:-:S08]  /*8d70*/  IMAD.WIDE.U32.X R6, R17, UR7, R6, P1 ;  /* 0x0000000711067c25 */ /* 0x000fd000088e0406 */
.L_x_185:
[----:B------:R-:W-:Y:S01]  /*8d80*/  FMUL R20, R20, UR9 ;  /* 0x0000000914147c20 */ /* 0x000fe20008400000 */
[--C-:B------:R-:W-:Y:S01]  /*8d90*/  SHF.R.U64 R17, R6, UR8, R7.reuse ;  /* 0x0000000806117c19 */ /* 0x100fe20008001207 */
[----:B------:R-:W-:Y:S01]  /*8da0*/  ULDC.64 UR6, c[0x0][0x620] ;  /* 0x0001880000067ab9 */ /* 0x000fe20000000a00 */
[----:B------:R-:W-:Y:S01]  /*8db0*/  SHF.R.U32.HI R6, RZ, UR8, R7 ;  /* 0x00000008ff067c19 */ /* 0x000fe20008011607 */
[----:B------:R-:W-:Y:S01]  /*8dc0*/  ULDC.64 UR8, c[0x0][0x640] ;  /* 0x0001900000087ab9 */ /* 0x000fe20000000a00 */
[----:B------:R-:W-:Y:S01]  /*8dd0*/  IADD3 R7, P0, RZ, -R17, RZ ;  /* 0x80000011ff077210 */ /* 0x000fe20007f1e0ff */
[----:B------:R-:W0:Y:S01]  /*8de0*/  F2I.U32.TRUNC.NTZ R20, R20 ;  /* 0x0000001400147305 */ /* 0x000e22000020f000 */
[----:B------:R-:W3:Y:S01]  /*8df0*/  LDC R21, c[0x0][0x148] ;  /* 0x00005200ff157b82 */ /* 0x000ee20000000800 */
[----:B------:R-:W-:Y:S02]  /*8e00*/  ULDC UR5, c[0x0][0x618] ;  /* 0x0001860000057ab9 */ /* 0x000fe40000000800 */
[----:B------:R-:W-:Y:S01]  /*8e10*/  IMAD.X R6, RZ, RZ, ~R6, P0 ;  /* 0x000000ffff067224 */ /* 0x000fe200000e0e06 */
[----:B------:R-:W-:-:S03]  /*8e20*/  ISETP.NE.U32.AND P0, PT, RZ, UR8, PT ;  /* 0x00000008ff007c0c */ /* 0x000fc6000bf05070 */
[----:B------:R-:W-:Y:S01]  /*8e30*/  IMAD R6, R6, UR6, RZ ;  /* 0x0000000606067c24 */ /* 0x000fe2000f8e02ff */
[----:B------:R-:W-:-:S03]  /*8e40*/  ISETP.NE.AND.EX P0, PT, RZ, UR9, PT, P0 ;  /* 0x00000009ff007c0c */ /* 0x000fc6000bf05300 */
[C---:B------:R-:W-:Y:S02]  /*8e50*/  IMAD R9, R7.reuse, UR7, R6 ;  /* 0x0000000707097c24 */ /* 0x040fe4000f8e0206 */
[----:B------:R-:W-:Y:S01]  /*8e60*/  IMAD.WIDE.U32 R6, R7, UR6, R2 ;  /* 0x0000000607067c25 */ /* 0x000fe2000f8e0002 */
[----:B------:R-:W-:-:S03]  /*8e70*/  ULDC UR6, c[0x0][0x154] ;  /* 0x0000550000067ab9 */ /* 0x000fc60000000800 */
[----:B0-----:R-:W-:Y:S02]  /*8e80*/  IMAD.MOV R8, RZ, RZ, -R20 ;  /* 0x000000ffff087224 */ /* 0x001fe400078e0a14 */
[----:B------:R-:W-:Y:S02]  /*8e90*/  IMAD.IADD R7, R7, 0x1, R9 ;  /* 0x0000000107077824 */ /* 0x000fe400078e0209 */
[----:B-1----:R-:W-:Y:S01]  /*8ea0*/  IMAD R18, R19, R8, R18 ;  /* 0x0000000813127224 */ /* 0x002fe200078e0212 */
[----:B--2---:R-:W-:Y:S02]  /*8eb0*/  I2FP.F32.U32 R8, R14 ;  /* 0x0000000e00087245 */ /* 0x004fe40000201000 */
[--C-:B------:R-:W-:Y:S02]  /*8ec0*/  SHF.R.U64 R19, R6, UR5, R7.reuse ;  /* 0x0000000506137c19 */ /* 0x100fe40008001207 */
[----:B------:R-:W-:Y:S01]  /*8ed0*/  SHF.R.U32.HI R6, RZ, UR5, R7 ;  /* 0x00000005ff067c19 */ /* 0x000fe20008011607 */
[----:B------:R-:W-:Y:S01]  /*8ee0*/  FMUL R8, R8, UR6 ;  /* 0x0000000608087c20 */ /* 0x000fe20008400000 */
[----:B------:R-:W-:-:S02]  /*8ef0*/  ULDC UR5, c[0x0][0x608] ;  /* 0x0001820000057ab9 */ /* 0x000fc40000000800 */
[--C-:B------:R-:W-:Y:S01]  /*8f00*/  SHF.R.U64 R22, R19, UR5, R6.reuse ;  /* 0x0000000513167c19 */ /* 0x100fe20008001206 */
[----:B------:R0:W1:Y:S01]  /*8f10*/  F2I.U32.TRUNC.NTZ R24, R8 ;  /* 0x0000000800187305 */ /* 0x000062000020f000 */
[----:B------:R-:W-:Y:S01]  /*8f20*/  SHF.R.U32.HI R7, RZ, UR5, R6 ;  /* 0x00000005ff077c19 */ /* 0x000fe20008011606 */
[----:B------:R-:W-:-:S03]  /*8f30*/  ULDC UR5, c[0x0][0x658] ;  /* 0x0001960000057ab9 */ /* 0x000fc60000000800 */
[--C-:B------:R-:W-:Y:S02]  /*8f40*/  SHF.R.U64 R20, R22, UR5, R7.reuse ;  /* 0x0000000516147c19 */ /* 0x100fe40008001207 */
[----:B------:R-:W-:-:S03]  /*8f50*/  SHF.R.U32.HI R23, RZ, UR5, R7 ;  /* 0x00000005ff177c19 */ /* 0x000fc60008011607 */
[----:B------:R-:W-:Y:S02]  /*8f60*/  IMAD.MOV.U32 R6, RZ, RZ, R20 ;  /* 0x000000ffff067224 */ /* 0x000fe400078e0014 */
[----:B------:R-:W-:Y:S01]  /*8f70*/  IMAD.MOV.U32 R7, RZ, RZ, R23 ;  /* 0x000000ffff077224 */ /* 0x000fe200078e0017 */
[----:B0-----:R-:W-:Y:S06]  /*8f80*/  @!P0 BRA `(.L_x_186) ;  /* 0x0000000000288947 */ /* 0x001fec0003800000 */
        /* <DEDUP_REMOVED lines=10> */
.L_x_186:
[----:B------:R-:W-:Y:S01]  /*9030*/  ULDC UR5, c[0x0][0x648] ;  /* 0x0001920000057ab9 */ /* 0x000fe20000000800 */
[----:B------:R-:W-:Y:S01]  /*9040*/  LOP3.LUT R22, R22, UR17, RZ, 0xc0, !PT ;  /* 0x0000001116167c12 */ /* 0x000fe2000f8ec0ff */
[----:B-1----:R-:W-:Y:S01]  /*9050*/  IMAD.MOV R24, RZ, RZ, -R24 ;  /* 0x000000ffff187224 */ /* 0x002fe200078e0a18 */
[----:B------:R-:W-:Y:S01]  /*9060*/  SHF.R.U64 R7, R6, UR5, R7 ;  /* 0x0000000506077c19 */ /* 0x000fe20008001207 */
[----:B------:R-:W-:Y:S01]  /*9070*/  ULDC UR5, c[0x0][0x638] ;  /* 0x00018e0000057ab9 */ /* 0x000fe20000000800 */
[----:B------:R-:W-:Y:S01]  /*9080*/  LOP3.LUT R19, R19, UR4, RZ, 0xc0, !PT ;  /* 0x0000000413137c12 */ /* 0x000fe2000f8ec0ff */
[----:B---3--:R-:W-:Y:S01]  /*9090*/  @P3 IMAD R18, R21, R24, R14 ;  /* 0x0000001815123224 */ /* 0x008fe200078e020e */
[----:B------:R-:W-:Y:S01]  /*90a0*/  ULDC UR6, c[0x0][0x610] ;  /* 0x0001840000067ab9 */ /* 0x000fe20000000800 */
[----:B------:R-:W-:Y:S02]  /*90b0*/  IMAD.MOV R9, RZ, RZ, -R7 ;  /* 0x000000ffff097224 */ /* 0x000fe400078e0a07 */
[----:B------:R-:W-:-:S02]  /*90c0*/  IMAD R7, R7, UR18, R22 ;  /* 0x0000001207077c24 */ /* 0x000fc4000f8e0216 */
[----:B------:R-:W-:Y:S01]  /*90d0*/  IMAD R20, R9, UR5, R20 ;  /* 0x0000000509147c24 */ /* 0x000fe2000f8e0214 */
[----:B------:R-:W-:Y:S01]  /*90e0*/  ULDC UR5, c[0x0][0x600] ;  /* 0x0001800000057ab9 */ /* 0x000fe20000000800 */
[----:B------:R-:W-:Y:S02]  /*90f0*/  IMAD R18, R7, UR6, R18 ;  /* 0x0000000607127c24 */ /* 0x000fe4000f8e0212 */
[----:B------:R-:W-:Y:S02]  /*9100*/  IMAD R9, R20, UR5, R19 ;  /* 0x0000000514097c24 */ /* 0x000fe4000f8e0213 */
[----:B------:R-:W-:-:S03]  /*9110*/  IMAD.MOV.U32 R6, RZ, RZ, 0x1 ;  /* 0x00000001ff067424 */ /* 0x000fc600078e00ff */
[----:B------:R-:W-:Y:S02]  /*9120*/  SEL R7, R9, R18, !P3 ;  /* 0x0000001209077207 */ /* 0x000fe40005800000 */
[----:B------:R-:W-:-:S07]  /*9130*/  SEL R14, R18, R9, !P3 ;  /* 0x00000009120e7207 */ /* 0x000fce0005800000 */
.L_x_184:
[----:B------:R-:W-:Y:S05]  /*9140*/  BSYNC B1 ;  /* 0x0000000000017941 */ /* 0x000fea0003800000 */
.L_x_183:
[----:B------:R-:W-:-:S13]  /*9150*/  LOP3.LUT P0, RZ, R6, 0xff, RZ, 0xc0, !PT ;  /* 0x000000ff06ff7812 */ /* 0x000fda000780c0ff */
[----:B------:R-:W-:Y:S05]  /*9160*/  @P0 BRA `(.L_x_187) ;  /* 0xfffffff400440947 */ /* 0x000fea000383ffff */
[----:B------:R-:W-:Y:S05]  /*9170*/  BSYNC B0 ;  /* 0x0000000000007941 */ /* 0x000fea0003800000 */
.L_x_176:
[----:B------:R-:W-:-:S03]  /*9180*/  UMOV UR5, 0xffffffff ;  /* 0xffffffff00057882 */ /* 0x000fc60000000000 */
[----:B------:R-:W-:Y:S05]  /*9190*/  BRA.DIV UR5, `(.L_x_188) ;  /* 0x0000000a05847947 */ /* 0x000fea000b800000 */
[----:B------:R-:W-:-:S13]  /*91a0*/  ELECT P0, URZ, PT ;  /* 0x00000000003f782f */ /* 0x000fda0003800000 */
.L_x_212:
[----:B------:R-:W-:Y:S04]  /*91b0*/  BSSY B0, `(.L_x_189) ;  /* 0x0000085000007945 */ /* 0x000fe80003800000 */
[----:B------:R-:W-:Y:S05]  /*91c0*/  @!P0 BRA `(.L_x_190) ;  /* 0x00000008000c8947 */ /* 0x000fea0003800000 */
[----:B------:R-:W-:-:S04]  /*91d0*/  LOP3.LUT R4, R4, 0x2, RZ, 0xfc, !PT ;  /* 0x0000000204047812 */ /* 0x000fc800078efcff */
[----:B------:R-:W-:-:S13]  /*91e0*/  ISETP.NE.AND P0, PT, R4, 0x3, PT ;  /* 0x000000030400780c */ /* 0x000fda0003f05270 */
[----:B------:R-:W-:Y:S05]  /*91f0*/  @!P0 BRA `(.L_x_191) ;  /* 0x0000000000048947 */ /* 0x000fea0003800000 */
[----:B------:R-:W-:Y:S01]  /*9200*/  BPT.TRAP 0x1 ;  /* 0x000000040000795c */ /* 0x000fe20000300000 */
.L_x_191:
[----:B------:R-:W0:Y:S01]  /*9210*/  S2R R3, SR_CgaCtaId ;  /* 0x0000000000037919 */ /* 0x000e220000008800 */
[----:B------:R-:W-:-:S04]  /*9220*/  MOV R0, 0x400 ;  /* 0x0000040000007802 */ /* 0x000fc80000000f00 */
[----:B0-----:R-:W-:Y:S02]  /*9230*/  LEA R0, R3, R0, 0x18 ;  /* 0x0000000003007211 */ /* 0x001fe400078ec0ff */
[----:B------:R-:W-:-:S03]  /*9240*/  SHF.L.U32 R3, R5, 0x1f, RZ ;  /* 0x0000001f05037819 */ /* 0x000fc600000006ff */
[----:B------:R-:W-:-:S04]  /*9250*/  VIADD R0, R0, 0x70 ;  /* 0x0000007000007836 */ /* 0x000fc80000000000 */
[C---:B------:R-:W-:Y:S02]  /*9260*/  IMAD R6, R13.reuse, 0x8, R0 ;  /* 0x000000080d067824 */ /* 0x040fe400078e0200 */
[----:B------:R-:W-:Y:S02]  /*9270*/  VIADD R13, R13, 0x1 ;  /* 0x000000010d0d7836 */ /* 0x000fe40000000000 */
[----:B------:R-:W0:Y:S03]  /*9280*/  SYNCS.PHASECHK.TRANS64.TRYWAIT P0, [R6+URZ], R3 ;  /* 0x00000003060075a7 */ /* 0x000e26000800017f */
[----:B------:R-:W-:-:S04]  /*9290*/  ISETP.NE.AND P1, PT, R13, 0xe, PT ;  /* 0x0000000e0d00780c */ /* 0x000fc80003f25270 */
[----:B------:R-:W-:Y:S02]  /*92a0*/  SEL R2, RZ, 0x1, P1 ;  /* 0x00000001ff027807 */ /* 0x000fe40000800000 */
[----:B------:R-:W-:Y:S02]  /*92b0*/  SEL R13, R13, RZ, P1 ;  /* 0x000000ff0d0d7207 */ /* 0x000fe40000800000 */
[----:B------:R-:W-:-:S03]  /*92c0*/  LOP3.LUT R8, R5, R2, RZ, 0x3c, !PT ;  /* 0x0000000205087212 */ /* 0x000fc600078e3cff */
[----:B------:R-:W-:Y:S01]  /*92d0*/  IMAD R7, R13, 0x8, R0 ;  /* 0x000000080d077824 */ /* 0x000fe200078e0200 */
[----:B------:R-:W-:Y:S01]  /*92e0*/  SHF.L.U32 R4, R8, 0x1f, RZ ;  /* 0x0000001f08047819 */ /* 0x000fe200000006ff */
[----:B0-----:R-:W-:Y:S06]  /*92f0*/  @!P0 BRA `(.L_x_192) ;  /* 0x00000008004c8947 */ /* 0x001fec0003800000 */
.L_x_213:
[----:B------:R-:W1:Y:S01]  /*9300*/  SYNCS.PHASECHK.TRANS64.TRYWAIT P0, [R7+URZ], R4 ;  /* 0x00000004070075a7 */ /* 0x000e62000800017f */
[----:B------:R-:W-:-:S05]  /*9310*/  VIADD R2, R13, 0x1 ;  /* 0x000000010d027836 */ /* 0x000fca0000000000 */
[----:B------:R-:W-:-:S04]  /*9320*/  ISETP.NE.AND P1, PT, R2, 0xe, PT ;  /* 0x0000000e0200780c */ /* 0x000fc80003f25270 */
[----:B0-----:R-:W-:Y:S02]  /*9330*/  SEL R3, RZ, 0x1, P1 ;  /* 0x00000001ff037807 */ /* 0x001fe40000800000 */
[----:B------:R-:W-:Y:S02]  /*9340*/  SEL R9, R2, RZ, P1 ;  /* 0x000000ff02097207 */ /* 0x000fe40000800000 */
[----:B------:R-:W-:-:S03]  /*9350*/  LOP3.LUT R8, R8, R3, RZ, 0x3c, !PT ;  /* 0x0000000308087212 */ /* 0x000fc600078e3cff */
[----:B------:R-:W-:Y:S01]  /*9360*/  IMAD R6, R9, 0x8, R0 ;  /* 0x0000000809067824 */ /* 0x000fe200078e0200 */
[----:B------:R-:W-:Y:S01]  /*9370*/  SHF.L.U32 R5, R8, 0x1f, RZ ;  /* 0x0000001f08057819 */ /* 0x000fe200000006ff */
[----:B-1----:R-:W-:Y:S06]  /*9380*/  @!P0 BRA `(.L_x_193) ;  /* 0x00000008003c8947 */ /* 0x002fec0003800000 */
.L_x_214:
[----:B------:R-:W1:Y:S01]  /*9390*/  SYNCS.PHASECHK.TRANS64.TRYWAIT P0, [R6+URZ], R5 ;  /* 0x00000005060075a7 */ /* 0x000e62000800017f */
[----:B------:R-:W-:-:S05]  /*93a0*/  VIADD R2, R9, 0x1 ;  /* 0x0000000109027836 */ /* 0x000fca0000000000 */
[----:B------:R-:W-:-:S04]  /*93b0*/  ISETP.NE.AND P1, PT, R2, 0xe, PT ;  /* 0x0000000e0200780c */ /* 0x000fc80003f25270 */
[----:B------:R-:W-:Y:S02]  /*93c0*/  SEL R3, RZ, 0x1, P1 ;  /* 0x00000001ff037807 */ /* 0x000fe40000800000 */
[----:B0-----:R-:W-:Y:S02]  /*93d0*/  SEL R7, R2, RZ, P1 ;  /* 0x000000ff02077207 */ /* 0x001fe40000800000 */
[----:B------:R-:W-:-:S03]  /*93e0*/  LOP3.LUT R8, R8, R3, RZ, 0x3c, !PT ;  /* 0x0000000308087212 */ /* 0x000fc600078e3cff */
[----:B------:R-:W-:Y:S01]  /*93f0*/  IMAD R9, R7, 0x8, R0 ;  /* 0x0000000807097824 */ /* 0x000fe200078e0200 */
[----:B------:R-:W-:Y:S01]  /*9400*/  SHF.L.U32 R4, R8, 0x1f, RZ ;  /* 0x0000001f08047819 */ /* 0x000fe200000006ff */
[----:B-1----:R-:W-:Y:S06]  /*9410*/  @!P0 BRA `(.L_x_194) ;  /* 0x00000008002c8947 */ /* 0x002fec0003800000 */
.L_x_215:
[----:B------:R-:W1:Y:S01]  /*9420*/  SYNCS.PHASECHK.TRANS64.TRYWAIT P0, [R9+URZ], R4 ;  /* 0x00000004090075a7 */ /* 0x000e62000800017f */
[----:B------:R-:W-:-:S05]  /*9430*/  VIADD R2, R7, 0x1 ;  /* 0x0000000107027836 */ /* 0x000fca0000000000 */
[----:B------:R-:W-:-:S04]  /*9440*/  ISETP.NE.AND P1, PT, R2, 0xe, PT ;  /* 0x0000000e0200780c */ /* 0x000fc80003f25270 */
[----:B------:R-:W-:Y:S02]  /*9450*/  SEL R3, RZ, 0x1, P1 ;  /* 0x00000001ff037807 */ /* 0x000fe40000800000 */
[----:B------:R-:W-:Y:S02]  /*9460*/  SEL R7, R2, RZ, P1 ;  /* 0x000000ff02077207 */ /* 0x000fe40000800000 */
[----:B------:R-:W-:-:S03]  /*9470*/  LOP3.LUT R8, R8, R3, RZ, 0x3c, !PT ;  /* 0x0000000308087212 */ /* 0x000fc600078e3cff */
[----:B0-----:R-:W-:Y:S01]  /*9480*/  IMAD R6, R7, 0x8, R0 ;  /* 0x0000000807067824 */ /* 0x001fe200078e0200 */
[----:B------:R-:W-:Y:S01]  /*9490*/  SHF.L.U32 R5, R8, 0x1f, RZ ;  /* 0x0000001f08057819 */ /* 0x000fe200000006ff */
[----:B-1----:R-:W-:Y:S06]  /*94a0*/  @!P0 BRA `(.L_x_195) ;  /* 0x00000008001c8947 */ /* 0x002fec0003800000 */
.L_x_216:
        /* <DEDUP_REMOVED lines=9> */
.L_x_217:
        /* <DEDUP_REMOVED lines=9> */
.L_x_218:
        /* <DEDUP_REMOVED lines=9> */
.L_x_219:
        /* <DEDUP_REMOVED lines=9> */
.L_x_220:
        /* <DEDUP_REMOVED lines=9> */
.L_x_221:
        /* <DEDUP_REMOVED lines=9> */
.L_x_222:
        /* <DEDUP_REMOVED lines=9> */
.L_x_223:
        /* <DEDUP_REMOVED lines=9> */
.L_x_224:
[----:B------:R-:W1:Y:S01]  /*9930*/  SYNCS.PHASECHK.TRANS64.TRYWAIT P0, [R6+URZ], R5 ;  /* 0x00000005060075a7 */ /* 0x000e62000800017f */
[----:B------:R-:W-:-:S05]  /*9940*/  VIADD R2, R7, 0x1 ;  /* 0x0000000107027836 */ /* 0x000fca0000000000 */
[----:B------:R-:W-:-:S04]  /*9950*/  ISETP.NE.AND P1, PT, R2, 0xe, PT ;  /* 0x0000000e0200780c */ /* 0x000fc80003f25270 */
[----:B0-----:R-:W-:Y:S02]  /*9960*/  SEL R4, RZ, 0x1, P1 ;  /* 0x00000001ff047807 */ /* 0x001fe40000800000 */
[----:B------:R-:W-:Y:S02]  /*9970*/  SEL R3, R2, RZ, P1 ;  /* 0x000000ff02037207 */ /* 0x000fe40000800000 */
[----:B------:R-:W-:Y:S01]  /*9980*/  LOP3.LUT R4, R11, R4, RZ, 0x3c, !PT ;  /* 0x000000040b047212 */ /* 0x000fe200078e3cff */
[----:B-1----:R-:W-:Y:S06]  /*9990*/  @!P0 BRA `(.L_x_204) ;  /* 0x0000000400948947 */ /* 0x002fec0003800000 */
.L_x_225:
[----:B------:R-:W-:Y:S01]  /*99a0*/  IMAD R3, R3, 0x8, R0 ;  /* 0x0000000803037824 */ /* 0x000fe200078e0200 */
[----:B------:R-:W-:-:S07]  /*99b0*/  SHF.L.U32 R0, R4, 0x1f, RZ ;  /* 0x0000001f04007819 */ /* 0x000fce00000006ff */
.L_x_205:
[----:B-1----:R1:W2:Y:S02]  /*99c0*/  SYNCS.PHASECHK.TRANS64.TRYWAIT P0, [R3+URZ], R0 ;  /* 0x00000000030075a7 */ /* 0x0022a4000800017f */
[----:B--2---:R-:W-:Y:S05]  /*99d0*/  @!P0 NANOSLEEP.SYNCS 0x989680 ;  /* 0x009896800000895d */ /* 0x004fea0003900000 */
[----:B------:R-:W2:Y:S02]  /*99e0*/  @!P0 SYNCS.PHASECHK.TRANS64 P0, [R3+URZ], R0 ;  /* 0x00000000030085a7 */ /* 0x000ea4000800007f */
[----:B--2---:R-:W-:Y:S05]  /*99f0*/  @!P0 BRA `(.L_x_205) ;  /* 0xfffffffc00f08947 */ /* 0x004fea000383ffff */
.L_x_190:
[----:B------:R-:W-:Y:S05]  /*9a00*/  BSYNC B0 ;  /* 0x0000000000007941 */ /* 0x000fea0003800000 */
.L_x_189:
[----:B------:R-:W-:Y:S05]  /*9a10*/  EXIT ;  /* 0x000000000000794d */ /* 0x000fea0003800000 */
.L_x_22:
[----:B-1----:R-:W-:-:S04]  /*9a20*/  IMAD.U32 R12, RZ, RZ, UR6 ;  /* 0x00000006ff0c7e24 */ /* 0x002fc8000f8e00ff */
[----:B------:R1:W4:Y:S03]  /*9a30*/  SYNCS.PHASECHK.TRANS64.TRYWAIT P1, [R12+URZ], R11 ;  /* 0x0000000b0c0075a7 */ /* 0x000326000802017f */
[----:B----4-:R-:W-:Y:S05]  /*9a40*/  @!P1 NANOSLEEP.SYNCS 0x989680 ;  /* 0x009896800000995d */ /* 0x010fea0003900000 */
[----:B------:R-:W4:Y:S02]  /*9a50*/  @!P1 SYNCS.PHASECHK.TRANS64 P1, [R12+URZ], R11 ;  /* 0x0000000b0c0095a7 */ /* 0x000f24000802007f */
[----:B----4-:R-:W-:Y:S05]  /*9a60*/  @!P1 BRA `(.L_x_22) ;  /* 0xfffffffc00ec9947 */ /* 0x010fea000383ffff */
[----:B------:R-:W-:Y:S05]  /*9a70*/  BRA `(.L_x_21) ;  /* 0xffffff7c00987947 */ /* 0x000fea000383ffff */
.L_x_28:
[----:B-1----:R-:W-:-:S04]  /*9a80*/  IMAD.U32 R142, RZ, RZ, UR12 ;  /* 0x0000000cff8e7e24 */ /* 0x002fc8000f8e00ff */
[----:B------:R1:W4:Y:S03]  /*9a90*/  SYNCS.PHASECHK.TRANS64.TRYWAIT P1, [R142+URZ], R13 ;  /* 0x0000000d8e0075a7 */ /* 0x000326000802017f */
[----:B----4-:R-:W-:Y:S05]  /*9aa0*/  @!P1 NANOSLEEP.SYNCS 0x989680 ;  /* 0x009896800000995d */ /* 0x010fea0003900000 */
[----:B------:R-:W4:Y:S02]  /*9ab0*/  @!P1 SYNCS.PHASECHK.TRANS64 P1, [R142+URZ], R13 ;  /* 0x0000000d8e0095a7 */ /* 0x000f24000802007f */
[----:B----4-:R-:W-:Y:S05]  /*9ac0*/  @!P1 BRA `(.L_x_28) ;  /* 0xfffffffc00ec9947 */ /* 0x010fea000383ffff */
[----:B------:R-:W-:Y:S05]  /*9ad0*/  BRA `(.L_x_27) ;  /* 0xffffff8400d87947 */ /* 0x000fea000383ffff */
.L_x_177:
[----:B------:R-:W-:Y:S01]  /*9ae0*/  BSSY B1, `(.L_x_206) ;  /* 0x0000006000017945 */ /* 0x000fe20003800000 */
[----:B------:R-:W-:-:S07]  /*9af0*/  IMAD.MOV.U32 R6, RZ, RZ, -0x1 ;  /* 0xffffffffff067424 */ /* 0x000fce00078e00ff */
[----:B------:R-:W-:Y:S05]  /*9b00*/  WARPSYNC.COLLECTIVE R6, `(.L_x_207) ;  /* 0x00000000060c7348 */ /* 0x000fea0003c00000 */
[----:B------:R-:W-:Y:S02]  /*9b10*/  ELECT P0, UR62, PT ;  /* 0x00000000003e782f */ /* 0x000fe40003800000 */
[----:B------:R-:W-:Y:S01]  /*9b20*/  MOV R6, UR62 ;  /* 0x0000003e00067c02 */ /* 0x000fe20008000f00 */
[----:B------:R-:W-:Y:S10]  /*9b30*/  ENDCOLLECTIVE ;  /* 0x000000000000791b */ /* 0x000ff40003800000 */
.L_x_207:
[----:B------:R-:W-:Y:S05]  /*9b40*/  BSYNC B1 ;  /* 0x0000000000017941 */ /* 0x000fea0003800000 */
.L_x_206:
[----:B------:R-:W-:Y:S05]  /*9b50*/  BRA `(.L_x_208) ;  /* 0xffffffe800d47947 */ /* 0x000fea000383ffff */
.L_x_180:
[----:B-1----:R1:W2:Y:S02]  /*9b60*/  SYNCS.PHASECHK.TRANS64.TRYWAIT P0, [R20+URZ+0x70], R9 ;  /* 0x00007009140075a7 */ /* 0x0022a4000800017f */
[----:B--2---:R-:W-:Y:S05]  /*9b70*/  @!P0 NANOSLEEP.SYNCS 0x989680 ;  /* 0x009896800000895d */ /* 0x004fea0003900000 */
[----:B------:R-:W2:Y:S02]  /*9b80*/  @!P0 SYNCS.PHASECHK.TRANS64 P0, [R20+URZ+0x70], R9 ;  /* 0x00007009140085a7 */ /* 0x000ea4000800007f */
[----:B--2---:R-:W-:Y:S05]  /*9b90*/  @!P0 BRA `(.L_x_180) ;  /* 0xfffffffc00f08947 */ /* 0x004fea000383ffff */
[----:B------:R-:W-:Y:S05]  /*9ba0*/  BRA `(.L_x_209) ;  /* 0xffffffec00147947 */ /* 0x000fea000383ffff */
.L_x_188:
[----:B------:R-:W-:Y:S01]  /*9bb0*/  BSSY B0, `(.L_x_210) ;  /* 0x0000006000007945 */ /* 0x000fe20003800000 */
[----:B------:R-:W-:-:S07]  /*9bc0*/  IMAD.MOV.U32 R6, RZ, RZ, -0x1 ;  /* 0xffffffffff067424 */ /* 0x000fce00078e00ff */
[----:B------:R-:W-:Y:S05]  /*9bd0*/  WARPSYNC.COLLECTIVE R6, `(.L_x_211) ;  /* 0x00000000060c7348 */ /* 0x000fea0003c00000 */
[----:B------:R-:W-:Y:S02]  /*9be0*/  ELECT P0, UR62, PT ;  /* 0x00000000003e782f */ /* 0x000fe40003800000 */
[----:B------:R-:W-:Y:S01]  /*9bf0*/  MOV R6, UR62 ;  /* 0x0000003e00067c02 */ /* 0x000fe20008000f00 */
[----:B------:R-:W-:Y:S10]  /*9c00*/  ENDCOLLECTIVE ;  /* 0x000000000000791b */ /* 0x000ff40003800000 */
.L_x_211:
[----:B------:R-:W-:Y:S05]  /*9c10*/  BSYNC B0 ;  /* 0x0000000000007941 */ /* 0x000fea0003800000 */
.L_x_210:
[----:B------:R-:W-:Y:S05]  /*9c20*/  BRA `(.L_x_212) ;  /* 0xfffffff400607947 */ /* 0x000fea000383ffff */
.L_x_192:
[----:B0-----:R0:W1:Y:S02]  /*9c30*/  SYNCS.PHASECHK.TRANS64.TRYWAIT P0, [R6+URZ], R3 ;  /* 0x00000003060075a7 */ /* 0x001064000800017f */
[----:B-1----:R-:W-:Y:S05]  /*9c40*/  @!P0 NANOSLEEP.SYNCS 0x989680 ;  /* 0x009896800000895d */ /* 0x002fea0003900000 */
[----:B------:R-:W1:Y:S02]  /*9c50*/  @!P0 SYNCS.PHASECHK.TRANS64 P0, [R6+URZ], R3 ;  /* 0x00000003060085a7 */ /* 0x000e64000800007f */
[----:B-1----:R-:W-:Y:S05]  /*9c60*/  @!P0 BRA `(.L_x_192) ;  /* 0xfffffffc00f08947 */ /* 0x002fea000383ffff */
[----:B------:R-:W-:Y:S05]  /*9c70*/  BRA `(.L_x_213) ;  /* 0xfffffff400a07947 */ /* 0x000fea000383ffff */
.L_x_193:
[----:B0-----:R0:W1:Y:S02]  /*9c80*/  SYNCS.PHASECHK.TRANS64.TRYWAIT P0, [R7+URZ], R4 ;  /* 0x00000004070075a7 */ /* 0x001064000800017f */
[----:B-1----:R-:W-:Y:S05]  /*9c90*/  @!P0 NANOSLEEP.SYNCS 0x989680 ;  /* 0x009896800000895d */ /* 0x002fea0003900000 */
[----:B------:R-:W1:Y:S02]  /*9ca0*/  @!P0 SYNCS.PHASECHK.TRANS64 P0, [R7+URZ], R4 ;  /* 0x00000004070085a7 */ /* 0x000e64000800007f */
[----:B-1----:R-:W-:Y:S05]  /*9cb0*/  @!P0 BRA `(.L_x_193) ;  /* 0xfffffffc00f08947 */ /* 0x002fea000383ffff */
[----:B------:R-:W-:Y:S05]  /*9cc0*/  BRA `(.L_x_214) ;  /* 0xfffffff400b07947 */ /* 0x000fea000383ffff */
.L_x_194:
[----:B0-----:R0:W1:Y:S02]  /*9cd0*/  SYNCS.PHASECHK.TRANS64.TRYWAIT P0, [R6+URZ], R5 ;  /* 0x00000005060075a7 */ /* 0x001064000800017f */
[----:B-1----:R-:W-:Y:S05]  /*9ce0*/  @!P0 NANOSLEEP.SYNCS 0x989680 ;  /* 0x009896800000895d */ /* 0x002fea0003900000 */
[----:B------:R-:W1:Y:S02]  /*9cf0*/  @!P0 SYNCS.PHASECHK.TRANS64 P0, [R6+URZ], R5 ;  /* 0x00000005060085a7 */ /* 0x000e64000800007f */
[----:B-1----:R-:W-:Y:S05]  /*9d00*/  @!P0 BRA `(.L_x_194) ;  /* 0xfffffffc00f08947 */ /* 0x002fea000383ffff */
[----:B------:R-:W-:Y:S05]  /*9d10*/  BRA `(.L_x_215) ;  /* 0xfffffff400c07947 */ /* 0x000fea000383ffff */
.L_x_195:
[----:B0-----:R0:W1:Y:S02]  /*9d20*/  SYNCS.PHASECHK.TRANS64.TRYWAIT P0, [R9+URZ], R4 ;  /* 0x00000004090075a7 */ /* 0x001064000800017f */
[----:B-1----:R-:W-:Y:S05]  /*9d30*/  @!P0 NANOSLEEP.SYNCS 0x989680 ;  /* 0x009896800000895d */ /* 0x002fea0003900000 */
[----:B------:R-:W1:Y:S02]  /*9d40*/  @!P0 SYNCS.PHASECHK.TRANS64 P0, [R9+URZ], R4 ;  /* 0x00000004090085a7 */ /* 0x000e64000800007f */
[----:B-1----:R-:W-:Y:S05]  /*9d50*/  @!P0 BRA `(.L_x_195) ;  /* 0xfffffffc00f08947 */ /* 0x002fea000383ffff */
[----:B------:R-:W-:Y:S05]  /*9d60*/  BRA `(.L_x_216) ;  /* 0xfffffff400d07947 */ /* 0x000fea000383ffff */
.L_x_196:
[----:B0-----:R0:W1:Y:S02]  /*9d70*/  SYNCS.PHASECHK.TRANS64.TRYWAIT P0, [R6+URZ], R5 ;  /* 0x00000005060075a7 */ /* 0x001064000800017f */
[----:B-1----:R-:W-:Y:S05]  /*9d80*/  @!P0 NANOSLEEP.SYNCS 0x989680 ;  /* 0x009896800000895d */ /* 0x002fea0003900000 */
[----:B------:R-:W1:Y:S02]  /*9d90*/  @!P0 SYNCS.PHASECHK.TRANS64 P0, [R6+URZ], R5 ;  /* 0x00000005060085a7 */ /* 0x000e64000800007f */
[----:B-1----:R-:W-:Y:S05]  /*9da0*/  @!P0 BRA `(.L_x_196) ;  /* 0xfffffffc00f08947 */ /* 0x002fea000383ffff */
[----:B------:R-:W-:Y:S05]  /*9db0*/  BRA `(.L_x_217) ;  /* 0xfffffff400e07947 */ /* 0x000fea000383ffff */
.L_x_197:
[----:B0-----:R0:W1:Y:S02]  /*9dc0*/  SYNCS.PHASECHK.TRANS64.TRYWAIT P0, [R9+URZ], R4 ;  /* 0x00000004090075a7 */ /* 0x001064000800017f */
[----:B-1----:R-:W-:Y:S05]  /*9dd0*/  @!P0 NANOSLEEP.SYNCS 0x989680 ;  /* 0x009896800000895d */ /* 0x002fea0003900000 */
[----:B------:R-:W1:Y:S02]  /*9de0*/  @!P0 SYNCS.PHASECHK.TRANS64 P0, [R9+URZ], R4 ;  /* 0x00000004090085a7 */ /* 0x000e64000800007f */
[----:B-1----:R-:W-:Y:S05]  /*9df0*/  @!P0 BRA `(.L_x_197) ;  /* 0xfffffffc00f08947 */ /* 0x002fea000383ffff */
[----:B------:R-:W-:Y:S05]  /*9e00*/  BRA `(.L_x_218) ;  /* 0xfffffff400f07947 */ /* 0x000fea000383ffff */
.L_x_198:
[----:B0-----:R0:W1:Y:S02]  /*9e10*/  SYNCS.PHASECHK.TRANS64.TRYWAIT P0, [R6+URZ], R5 ;  /* 0x00000005060075a7 */ /* 0x001064000800017f */
[----:B-1----:R-:W-:Y:S05]  /*9e20*/  @!P0 NANOSLEEP.SYNCS 0x989680 ;  /* 0x009896800000895d */ /* 0x002fea0003900000 */
[----:B------:R-:W1:Y:S02]  /*9e30*/  @!P0 SYNCS.PHASECHK.TRANS64 P0, [R6+URZ], R5 ;  /* 0x00000005060085a7 */ /* 0x000e64000800007f */
[----:B-1----:R-:W-:Y:S05]  /*9e40*/  @!P0 BRA `(.L_x_198) ;  /* 0xfffffffc00f08947 */ /* 0x002fea000383ffff */
[----:B------:R-:W-:Y:S05]  /*9e50*/  BRA `(.L_x_219) ;  /* 0xfffffff800007947 */ /* 0x000fea000383ffff */
.L_x_199:
[----:B0-----:R0:W1:Y:S02]  /*9e60*/  SYNCS.PHASECHK.TRANS64.TRYWAIT P0, [R9+URZ], R4 ;  /* 0x00000004090075a7 */ /* 0x001064000800017f */
[----:B-1----:R-:W-:Y:S05]  /*9e70*/  @!P0 NANOSLEEP.SYNCS 0x989680 ;  /* 0x009896800000895d */ /* 0x002fea0003900000 */
[----:B------:R-:W1:Y:S02]  /*9e80*/  @!P0 SYNCS.PHASECHK.TRANS64 P0, [R9+URZ], R4 ;  /* 0x00000004090085a7 */ /* 0x000e64000800007f */
[----:B-1----:R-:W-:Y:S05]  /*9e90*/  @!P0 BRA `(.L_x_199) ;  /* 0xfffffffc00f08947 */ /* 0x002fea000383ffff */
[----:B------:R-:W-:Y:S05]  /*9ea0*/  BRA `(.L_x_220) ;  /* 0xfffffff800107947 */ /* 0x000fea000383ffff */
.L_x_200:
[----:B0-----:R0:W1:Y:S02]  /*9eb0*/  SYNCS.PHASECHK.TRANS64.TRYWAIT P0, [R6+URZ], R5 ;  /* 0x00000005060075a7 */ /* 0x001064000800017f */
[----:B-1----:R-:W-:Y:S05]  /*9ec0*/  @!P0 NANOSLEEP.SYNCS 0x989680 ;  /* 0x009896800000895d */ /* 0x002fea0003900000 */
[----:B------:R-:W1:Y:S02]  /*9ed0*/  @!P0 SYNCS.PHASECHK.TRANS64 P0, [R6+URZ], R5 ;  /* 0x00000005060085a7 */ /* 0x000e64000800007f */
[----:B-1----:R-:W-:Y:S05]  /*9ee0*/  @!P0 BRA `(.L_x_200) ;  /* 0xfffffffc00f08947 */ /* 0x002fea000383ffff */
[----:B------:R-:W-:Y:S05]  /*9ef0*/  BRA `(.L_x_221) ;  /* 0xfffffff800207947 */ /* 0x000fea000383ffff */
.L_x_201:
[----:B0-----:R0:W1:Y:S02]  /*9f00*/  SYNCS.PHASECHK.TRANS64.TRYWAIT P0, [R9+URZ], R4 ;  /* 0x00000004090075a7 */ /* 0x001064000800017f */
[----:B-1----:R-:W-:Y:S05]  /*9f10*/  @!P0 NANOSLEEP.SYNCS 0x989680 ;  /* 0x009896800000895d */ /* 0x002fea0003900000 */
[----:B------:R-:W1:Y:S02]  /*9f20*/  @!P0 SYNCS.PHASECHK.TRANS64 P0, [R9+URZ], R4 ;  /* 0x00000004090085a7 */ /* 0x000e64000800007f */
[----:B-1----:R-:W-:Y:S05]  /*9f30*/  @!P0 BRA `(.L_x_201) ;  /* 0xfffffffc00f08947 */ /* 0x002fea000383ffff */
[----:B------:R-:W-:Y:S05]  /*9f40*/  BRA `(.L_x_222) ;  /* 0xfffffff800307947 */ /* 0x000fea000383ffff */
.L_x_202:
[----:B0-----:R0:W1:Y:S02]  /*9f50*/  SYNCS.PHASECHK.TRANS64.TRYWAIT P0, [R6+URZ], R5 ;  /* 0x00000005060075a7 */ /* 0x001064000800017f */
[----:B-1----:R-:W-:Y:S05]  /*9f60*/  @!P0 NANOSLEEP.SYNCS 0x989680 ;  /* 0x009896800000895d */ /* 0x002fea0003900000 */
[----:B------:R-:W1:Y:S02]  /*9f70*/  @!P0 SYNCS.PHASECHK.TRANS64 P0, [R6+URZ], R5 ;  /* 0x00000005060085a7 */ /* 0x000e64000800007f */
[----:B-1----:R-:W-:Y:S05]  /*9f80*/  @!P0 BRA `(.L_x_202) ;  /* 0xfffffffc00f08947 */ /* 0x002fea000383ffff */
[----:B------:R-:W-:Y:S05]  /*9f90*/  BRA `(.L_x_223) ;  /* 0xfffffff800407947 */ /* 0x000fea000383ffff */
.L_x_203:
[----:B0-----:R0:W1:Y:S02]  /*9fa0*/  SYNCS.PHASECHK.TRANS64.TRYWAIT P0, [R9+URZ], R4 ;  /* 0x00000004090075a7 */ /* 0x001064000800017f */
[----:B-1----:R-:W-:Y:S05]  /*9fb0*/  @!P0 NANOSLEEP.SYNCS 0x989680 ;  /* 0x009896800000895d */ /* 0x002fea0003900000 */
[----:B------:R-:W1:Y:S02]  /*9fc0*/  @!P0 SYNCS.PHASECHK.TRANS64 P0, [R9+URZ], R4 ;  /* 0x00000004090085a7 */ /* 0x000e64000800007f */
[----:B-1----:R-:W-:Y:S05]  /*9fd0*/  @!P0 BRA `(.L_x_203) ;  /* 0xfffffffc00f08947 */ /* 0x002fea000383ffff */
[----:B------:R-:W-:Y:S05]  /*9fe0*/  BRA `(.L_x_224) ;  /* 0xfffffff800507947 */ /* 0x000fea000383ffff */
.L_x_204:
[----:B0-----:R0:W1:Y:S02]  /*9ff0*/  SYNCS.PHASECHK.TRANS64.TRYWAIT P0, [R6+URZ], R5 ;  /* 0x00000005060075a7 */ /* 0x001064000800017f */
[----:B-1----:R-:W-:Y:S05]  /*a000*/  @!P0 NANOSLEEP.SYNCS 0x989680 ;  /* 0x009896800000895d */ /* 0x002fea0003900000 */
[----:B------:R-:W1:Y:S02]  /*a010*/  @!P0 SYNCS.PHASECHK.TRANS64 P0, [R6+URZ], R5 ;  /* 0x00000005060085a7 */ /* 0x000e64000800007f */
[----:B-1----:R-:W-:Y:S05]  /*a020*/  @!P0 BRA `(.L_x_204) ;  /* 0xfffffffc00f08947 */ /* 0x002fea000383ffff */
[----:B------:R-:W-:Y:S05]  /*a030*/  BRA `(.L_x_225) ;  /* 0xfffffff800587947 */ /* 0x000fea000383ffff */
.L_x_226:
[----:B------:R-:W-:-:S00]  /*a040*/  BRA `(.L_x_226) ;  /* 0xfffffffc00fc7947 */ /* 0x000fc0000383ffff */
[----:B------:R-:W-:-:S00]  /*a050*/  NOP ;  /* 0x0000000000007918 */ /* 0x000fc00000000000 */
        /* <DEDUP_REMOVED lines=10> */
.L_x_227:


//--------------------- .nv.shared._ZN7cutlass13device_kernelINS_4gemm6kernel13GemmUniversalIN4cute5tupleIJiiiiEEENS1_10collective13CollectiveMmaINS1_37MainloopSm90TmaGmmaWarpSpecializedFP8ILi14ENS5_IJNS4_1CILi1EEENSA_ILi8EEESB_EEENS1_35KernelTmaWarpSpecializedCooperativeEEENS5_IJNSA_ILi128EEESG_NSA_ILi64EEEEEENS_12float_e4m3_tENS5_IJlSB_lEEESJ_SK_NS4_8TiledMMAINS4_8MMA_AtomIJNS4_4SM904GMMA31MMA_64x128x32_F32E4M3E4M3_SS_TNILNSO_7ScaleInE1ELSQ_1EEEEEENS4_6LayoutINS5_IJNSA_ILi2EEESB_SB_EEENS5_IJSB_NSA_ILi0EEESW_EEEEENS5_IJNS4_10UnderscoreESZ_SZ_EEEEENS4_23SM90_TMA_LOAD_MULTICASTENS4_14ComposedLayoutINS4_7SwizzleILi2ELi4ELi3EEENS4_18smem_ptr_flag_bitsILi8EEENST_INS5_IJSC_SH_EEENS5_IJSH_SB_EEEEEEEvNS4_8identityENS4_13SM90_TMA_LOADES1B_vS1C_EENS_8epilogue10collective6detail29Sm90TmaWarpSpecializedAdapterINS1G_15DefaultEpilogueISJ_SK_SK_NS1F_6thread17LinearCombinationISJ_Li1EffLNS1K_9ScaleType4KindE0ELNS_15FloatRoundStyleE2ESJ_EENS1_15EpilogueDefaultEEEEEvvEEEEvNT_6ParamsE --------------------------
	.section	.nv.shared._ZN7cutlass13device_kernelINS_4gemm6kernel13GemmUniversalIN4cute5tupleIJiiiiEEENS1_10collective13CollectiveMmaINS1_37MainloopSm90TmaGmmaWarpSpecializedFP8ILi14ENS5_IJNS4_1CILi1EEENSA_ILi8EEESB_EEENS1_35KernelTmaWarpSpecializedCooperativeEEENS5_IJNSA_ILi128EEESG_NSA_ILi64EEEEEENS_12float_e4m3_tENS5_IJlSB_lEEESJ_SK_NS4_8TiledMMAINS4_8MMA_AtomIJNS4_4SM904GMMA31MMA_64x128x32_F32E4M3E4M3_SS_TNILNSO_7ScaleInE1ELSQ_1EEEEEENS4_6LayoutINS5_IJNSA_ILi2EEESB_SB_EEENS5_IJSB_NSA_ILi0EEESW_EEEEENS5_IJNS4_10UnderscoreESZ_SZ_EEEEENS4_23SM90_TMA_LOAD_MULTICASTENS4_14ComposedLayoutINS4_7SwizzleILi2ELi4ELi3EEENS4_18smem_ptr_flag_bitsILi8EEENST_INS5_IJSC_SH_EEENS5_IJSH_SB_EEEEEEEvNS4_8identityENS4_13SM90_TMA_LOADES1B_vS1C_EENS_8epilogue10collective6detail29Sm90TmaWarpSpecializedAdapterINS1G_15DefaultEpilogueISJ_SK_SK_NS1F_6thread17LinearCombinationISJ_Li1EffLNS1K_9ScaleType4KindE0ELNS_15FloatRoundStyleE2ESJ_EENS1_15EpilogueDefaultEEEEEvvEEEEvNT_6ParamsE,"aw",@nobits
	.sectionflags	@""
	.align	16
	.zero		1024


//--------------------- .nv.shared.reserved.0     --------------------------
	.section	.nv.shared.reserved.0,"aw",@nobits
	.weak		__nv_reservedSMEM_offset_0_alias
	.size		__nv_reservedSMEM_offset_0_alias, 0, 0
	.other		__nv_reservedSMEM_offset_0_alias,@"STO_CUDA_RESERVED_SHARED STV_DEFAULT"
__nv_reservedSMEM_offset_0_alias:
	.zero		0


//--------------------- .nv.global                --------------------------
	.section	.nv.global,"aw",@nobits
.nv.global:
	.type		_ZN40_INTERNAL_02ab3656_4_k_cu_749d6636_333584cute1_E,@object
	.size		_ZN40_INTERNAL_02ab3656_4_k_cu_749d6636_333584cute1_E,(_ZN40_INTERNAL_02ab3656_4_k_cu_749d6636_333584cuda3std3__45__cpo6cbeginE - _ZN40_INTERNAL_02ab3656_4_k_cu_749d6636_333584cute1_E)
_ZN40_INTERNAL_02ab3656_4_k_cu_749d6636_333584cute1_E:
	.zero		1
	.type		_ZN40_INTERNAL_02ab3656_4_k_cu_749d6636_333584cuda3std3__45__cpo6cbeginE,@object
	.size		_ZN40_INTERNAL_02ab3656_4_k_cu_749d6636_333584cuda3std3__45__cpo6cbeginE,(_ZN40_INTERNAL_02ab3656_4_k_cu_749d6636_333584cuda3std3__48in_placeE - _ZN40_INTERNAL_02ab3656_4_k_cu_749d6636_333584cuda3std3__45__cpo6cbeginE)
_ZN40_INTERNAL_02ab3656_4_k_cu_749d6636_333584cuda3std3__45__cpo6cbeginE:
	.zero		1
	.type		_ZN40_INTERNAL_02ab3656_4_k_cu_749d6636_333584cuda3std3__48in_placeE,@object
	.size		_ZN40_INTERNAL_02ab3656_4_k_cu_749d6636_333584cuda3std3__48in_placeE,(_ZN40_INTERNAL_02ab3656_4_k_cu_749d6636_333584cuda3std6ranges3__45__cpo9iter_moveE - _ZN40_INTERNAL_02ab3656_4_k_cu_749d6636_333584cuda3std3__48in_placeE)
_ZN40_INTERNAL_02ab3656_4_k_cu_749d6636_333584cuda3std3__48in_placeE:
	.zero		1
	.type		_ZN40_INTERNAL_02ab3656_4_k_cu_749d6636_333584cuda3std6ranges3__45__cpo9iter_moveE,@object
	.size		_ZN40_INTERNAL_02ab3656_4_k_cu_749d6636_333584cuda3std6ranges3__45__cpo9iter_moveE,(_ZN40_INTERNAL_02ab3656_4_k_cu_749d6636_333584cuda3std3__45__cpo5beginE - _ZN40_INTERNAL_02ab3656_4_k_cu_749d6636_333584cuda3std6ranges3__45__cpo9iter_moveE)
_ZN40_INTERNAL_02ab3656_4_k_cu_749d6636_333584cuda3std6ranges3__45__cpo9iter_moveE:
	.zero		1
	.type		_ZN40_INTERNAL_02ab3656_4_k_cu_749d6636_333584cuda3std3__45__cpo5beginE,@object
	.size		_ZN40_INTERNAL_02ab3656_4_k_cu_749d6636_333584cuda3std3__45__cpo5beginE,(_ZN40_INTERNAL_02ab3656_4_k_cu_749d6636_333584cuda3std3__442_GLOBAL__N__02ab3656_4_k_cu_749d6636_333586ignoreE - _ZN40_INTERNAL_02ab3656_4_k_cu_749d6636_333584cuda3std3__45__cpo5beginE)
_ZN40_INTERNAL_02ab3656_4_k_cu_749d6636_333584cuda3std3__45__cpo5beginE:
	.zero		1
	.type		_ZN40_INTERNAL_02ab3656_4_k_cu_749d6636_333584cuda3std3__442_GLOBAL__N__02ab3656_4_k_cu_749d6636_333586ignoreE,@object
	.size		_ZN40_INTERNAL_02ab3656_4_k_cu_749d6636_333584cuda3std3__442_GLOBAL__N__02ab3656_4_k_cu_749d6636_333586ignoreE,(_ZN40_INTERNAL_02ab3656_4_k_cu_749d6636_333584cute7productE - _ZN40_INTERNAL_02ab3656_4_k_cu_749d6636_333584cuda3std3__442_GLOBAL__N__02ab3656_4_k_cu_749d6636_333586ignoreE)
_ZN40_INTERNAL_02ab3656_4_k_cu_749d6636_333584cuda3std3__442_GLOBAL__N__02ab3656_4_k_cu_749d6636_333586ignoreE:
	.zero		1
	.type		_ZN40_INTERNAL_02ab3656_4_k_cu_749d6636_333584cute7productE,@object
	.size		_ZN40_INTERNAL_02ab3656_4_k_cu_749d6636_333584cute7productE,(_ZN40_INTERNAL_02ab3656_4_k_cu_749d6636_333584cuda3std3__45__cpo3endE - _ZN40_INTERNAL_02ab3656_4_k_cu_749d6636_333584cute7productE)
_ZN40_INTERNAL_02ab3656_4_k_cu_749d6636_333584cute7productE:
	.zero		1
	.type		_ZN40_INTERNAL_02ab3656_4_k_cu_749d6636_333584cuda3std3__45__cpo3endE,@object
	.size		_ZN40_INTERNAL_02ab3656_4_k_cu_749d6636_333584cuda3std3__45__cpo3endE,(_ZN40_INTERNAL_02ab3656_4_k_cu_749d6636_333584cuda3std3__419piecewise_constructE - _ZN40_INTERNAL_02ab3656_4_k_cu_749d6636_333584cuda3std3__45__cpo3endE)
_ZN40_INTERNAL_02ab3656_4_k_cu_749d6636_333584cuda3std3__45__cpo3endE:
	.zero		1
	.type		_ZN40_INTERNAL_02ab3656_4_k_cu_749d6636_333584cuda3std3__419piecewise_constructE,@object
	.size		_ZN40_INTERNAL_02ab3656_4_k_cu_749d6636_333584cuda3std3__419piecewise_constructE,(_ZN40_INTERNAL_02ab3656_4_k_cu_749d6636_333584cuda3std3__45__cpo4cendE - _ZN40_INTERNAL_02ab3656_4_k_cu_749d6636_333584cuda3std3__419piecewise_constructE)
_ZN40_INTERNAL_02ab3656_4_k_cu_749d6636_333584cuda3std3__419piecewise_constructE:
	.zero		1
	.type		_ZN40_INTERNAL_02ab3656_4_k_cu_749d6636_333584cuda3std3__45__cpo4cendE,@object
	.size		_ZN40_INTERNAL_02ab3656_4_k_cu_749d6636_333584cuda3std3__45__cpo4cendE,(_ZN40_INTERNAL_02ab3656_4_k_cu_749d6636_333584cuda3std6ranges3__45__cpo4swapE - _ZN40_INTERNAL_02ab3656_4_k_cu_749d6636_333584cuda3std3__45__cpo4cendE)
_ZN40_INTERNAL_02ab3656_4_k_cu_749d6636_333584cuda3std3__45__cpo4cendE:
	.zero		1
	.type		_ZN40_INTERNAL_02ab3656_4_k_cu_749d6636_333584cuda3std6ranges3__45__cpo4swapE,@object
	.size		_ZN40_INTERNAL_02ab3656_4_k_cu_749d6636_333584cuda3std6ranges3__45__cpo4swapE,(.L_7 - _ZN40_INTERNAL_02ab3656_4_k_cu_749d6636_333584cuda3std6ranges3__45__cpo4swapE)
_ZN40_INTERNAL_02ab3656_4_k_cu_749d6636_333584cuda3std6ranges3__45__cpo4swapE:
	.zero		1
.L_7:


//--------------------- .nv.constant0._ZN7cutlass13device_kernelINS_4gemm6kernel13GemmUniversalIN4cute5tupleIJiiiiEEENS1_10collective13CollectiveMmaINS1_37MainloopSm90TmaGmmaWarpSpecializedFP8ILi14ENS5_IJNS4_1CILi1EEENSA_ILi8EEESB_EEENS1_35KernelTmaWarpSpecializedCooperativeEEENS5_IJNSA_ILi128EEESG_NSA_ILi64EEEEEENS_12float_e4m3_tENS5_IJlSB_lEEESJ_SK_NS4_8TiledMMAINS4_8MMA_AtomIJNS4_4SM904GMMA31MMA_64x128x32_F32E4M3E4M3_SS_TNILNSO_7ScaleInE1ELSQ_1EEEEEENS4_6LayoutINS5_IJNSA_ILi2EEESB_SB_EEENS5_IJSB_NSA_ILi0EEESW_EEEEENS5_IJNS4_10UnderscoreESZ_SZ_EEEEENS4_23SM90_TMA_LOAD_MULTICASTENS4_14ComposedLayoutINS4_7SwizzleILi2ELi4ELi3EEENS4_18smem_ptr_flag_bitsILi8EEENST_INS5_IJSC_SH_EEENS5_IJSH_SB_EEEEEEEvNS4_8identityENS4_13SM90_TMA_LOADES1B_vS1C_EENS_8epilogue10collective6detail29Sm90TmaWarpSpecializedAdapterINS1G_15DefaultEpilogueISJ_SK_SK_NS1F_6thread17LinearCombinationISJ_Li1EffLNS1K_9ScaleType4KindE0ELNS_15FloatRoundStyleE2ESJ_EENS1_15EpilogueDefaultEEEEEvvEEEEvNT_6ParamsE --------------------------
	.section	.nv.constant0._ZN7cutlass13device_kernelINS_4gemm6kernel13GemmUniversalIN4cute5tupleIJiiiiEEENS1_10collective13CollectiveMmaINS1_37MainloopSm90TmaGmmaWarpSpecializedFP8ILi14ENS5_IJNS4_1CILi1EEENSA_ILi8EEESB_EEENS1_35KernelTmaWarpSpecializedCooperativeEEENS5_IJNSA_ILi128EEESG_NSA_ILi64EEEEEENS_12float_e4m3_tENS5_IJlSB_lEEESJ_SK_NS4_8TiledMMAINS4_8MMA_AtomIJNS4_4SM904GMMA31MMA_64x128x32_F32E4M3E4M3_SS_TNILNSO_7ScaleInE1ELSQ_1EEEEEENS4_6LayoutINS5_IJNSA_ILi2EEESB_SB_EEENS5_IJSB_NSA_ILi0EEESW_EEEEENS5_IJNS4_10UnderscoreESZ_SZ_EEEEENS4_23SM90_TMA_LOAD_MULTICASTENS4_14ComposedLayoutINS4_7SwizzleILi2ELi4ELi3EEENS4_18smem_ptr_flag_bitsILi8EEENST_INS5_IJSC_SH_EEENS5_IJSH_SB_EEEEEEEvNS4_8identityENS4_13SM90_TMA_LOADES1B_vS1C_EENS_8epilogue10collective6detail29Sm90TmaWarpSpecializedAdapterINS1G_15DefaultEpilogueISJ_SK_SK_NS1F_6thread17LinearCombinationISJ_Li1EffLNS1K_9ScaleType4KindE0ELNS_15FloatRoundStyleE2ESJ_EENS1_15EpilogueDefaultEEEEEvvEEEEvNT_6ParamsE,"a",@progbits
	.sectionflags	@""
	.align	4
.nv.constant0._ZN7cutlass13device_kernelINS_4gemm6kernel13GemmUniversalIN4cute5tupleIJiiiiEEENS1_10collective13CollectiveMmaINS1_37MainloopSm90TmaGmmaWarpSpecializedFP8ILi14ENS5_IJNS4_1CILi1EEENSA_ILi8EEESB_EEENS1_35KernelTmaWarpSpecializedCooperativeEEENS5_IJNSA_ILi128EEESG_NSA_ILi64EEEEEENS_12float_e4m3_tENS5_IJlSB_lEEESJ_SK_NS4_8TiledMMAINS4_8MMA_AtomIJNS4_4SM904GMMA31MMA_64x128x32_F32E4M3E4M3_SS_TNILNSO_7ScaleInE1ELSQ_1EEEEEENS4_6LayoutINS5_IJNSA_ILi2EEESB_SB_EEENS5_IJSB_NSA_ILi0EEESW_EEEEENS5_IJNS4_10UnderscoreESZ_SZ_EEEEENS4_23SM90_TMA_LOAD_MULTICASTENS4_14ComposedLayoutINS4_7SwizzleILi2ELi4ELi3EEENS4_18smem_ptr_flag_bitsILi8EEENST_INS5_IJSC_SH_EEENS5_IJSH_SB_EEEEEEEvNS4_8identityENS4_13SM90_TMA_LOADES1B_vS1C_EENS_8epilogue10collective6detail29Sm90TmaWarpSpecializedAdapterINS1G_15DefaultEpilogueISJ_SK_SK_NS1F_6thread17LinearCombinationISJ_Li1EffLNS1K_9ScaleType4KindE0ELNS_15FloatRoundStyleE2ESJ_EENS1_15EpilogueDefaultEEEEEvvEEEEvNT_6ParamsE:
	.zero		1664


//--------------------- SYMBOLS --------------------------

	.type		.nv.reservedSmem.offset0,@object
	.size		.nv.reservedSmem.offset0,0x4
